// auto-generated by cutlass_sweep.gemm — config: {"arch": "sm_90", "cluster_m": 1, "cluster_n": 1, "dtype": "fp16", "dtype_b": "fp16", "layout": "nt", "stages": 0, "tile_k": 32, "tile_m": 192, "tile_n": 384}
#include "cutlass/cutlass.h"
#include "cutlass/gemm/collective/collective_builder.hpp"
#include "cutlass/gemm/device/gemm_universal_adapter.h"
#include "cutlass/gemm/kernel/gemm_universal.hpp"
#include "cutlass/epilogue/collective/collective_builder.hpp"

using ElemA = cutlass::half_t;
using ElemB = cutlass::half_t;
using ElemCD = cutlass::half_t;
using Acc  = float;
using TileShape    = cute::Shape<cute::_192, cute::_384, cute::_32>;
using ClusterShape = cute::Shape<cute::_1, cute::_1, cute::_1>;

using CollectiveEpilogue = typename cutlass::epilogue::collective::CollectiveBuilder<
    cutlass::arch::Sm90, cutlass::arch::OpClassTensorOp,
    TileShape, ClusterShape,
    cutlass::epilogue::collective::EpilogueTileAuto,
    Acc, Acc,
    ElemCD, cutlass::layout::RowMajor, 128 / cutlass::sizeof_bits<ElemCD>::value,
    ElemCD, cutlass::layout::RowMajor, 128 / cutlass::sizeof_bits<ElemCD>::value,
    cutlass::epilogue::collective::EpilogueScheduleAuto
  >::CollectiveOp;

using CollectiveMainloop = typename cutlass::gemm::collective::CollectiveBuilder<
    cutlass::arch::Sm90, cutlass::arch::OpClassTensorOp,
    ElemA, cutlass::layout::RowMajor, 128 / cutlass::sizeof_bits<ElemA>::value,
    ElemB, cutlass::layout::ColumnMajor, 128 / cutlass::sizeof_bits<ElemB>::value,
    Acc,
    TileShape, ClusterShape,
    cutlass::gemm::collective::StageCountAutoCarveout<static_cast<int>(sizeof(typename CollectiveEpilogue::SharedStorage))>,
    cutlass::gemm::collective::KernelScheduleAuto
  >::CollectiveOp;

using GemmKernel = cutlass::gemm::kernel::GemmUniversal<
    cute::Shape<int,int,int,int>,
    CollectiveMainloop,
    CollectiveEpilogue
>;
using Gemm = cutlass::gemm::device::GemmUniversalAdapter<GemmKernel>;

// Force the device kernel symbol into the cubin without needing a host main.
auto* _anchor = &cutlass::device_kernel<GemmKernel>;


// ===== COMPILED SASS (sm_90a) =====

	.target	sm_90a

	.elftype	@"ET_EXEC"


//--------------------- .note.nv.tkinfo           --------------------------
	.section	.note.nv.tkinfo,"",@"SHT_NOTE"
	.sectionflags	@"SHF_NOTE_NV_TKINFO"
	.tkinfo
        /*0018*/ 	.word	0x00000002
        /*0030*/ 	.string	""
        /*0030*/ 	.string	"ptxas"
        /*0030*/ 	.string	"Cuda compilation tools, release 13.0, V13.0.88"
        /*0030*/ 	.string	"Build cuda_13.0.r13.0/compiler.36424714_0"
        /*0030*/ 	.string	"-arch sm_90a -m 64 "



//--------------------- .note.nv.cuinfo           --------------------------
	.section	.note.nv.cuinfo,"",@"SHT_NOTE"
	.sectionflags	@"SHF_NOTE_NV_CUINFO"
        /*0018*/ 	.short	0x0002
        /*001a*/ 	.short	0x005a
        /*001c*/ 	.short	0x0082
	.zero		2


//--------------------- .nv.info                  --------------------------
	.section	.nv.info,"",@"SHT_CUDA_INFO"
	.align	4


	//----- nvinfo : EIATTR_REGCOUNT
	.align		4
        /*0000*/ 	.byte	0x04, 0x2f
        /*0002*/ 	.short	(.L_15 - .L_14)
	.align		4
.L_14:
        /*0004*/ 	.word	index@(_ZN7cutlass13device_kernelINS_4gemm6kernel13GemmUniversalIN4cute5tupleIJiiiiEEENS1_10collective13CollectiveMmaINS1_34MainloopSm90TmaGmmaWarpSpecializedILi6ENS5_IJNS4_1CILi1EEESB_SB_EEENS1_35KernelTmaWarpSpecializedCooperativeEEENS5_IJNSA_ILi192EEENSA_ILi384EEENSA_ILi32EEEEEENS_6half_tENS5_IJlSB_lEEESJ_SK_NS4_8TiledMMAINS4_8MMA_AtomIJNS4_4SM904GMMA26MMA_64x192x16_F32F16F16_SSILNSO_5MajorE0ELSQ_0ELNSO_7ScaleInE1ELSR_1EEEEEENS4_6LayoutINS5_IJNSA_ILi2EEESB_SB_EEENS5_IJSB_NSA_ILi0EEESX_EEEEENS5_IJNS4_10UnderscoreES10_S10_EEEEENS4_13SM90_TMA_LOADENS4_14ComposedLayoutINS4_7SwizzleILi2ELi4ELi3EEENS4_18smem_ptr_flag_bitsILi16EEENSU_INS5_IJNSA_ILi8EEESH_EEENS5_IJSH_SB_EEEEEEEvNS4_8identityES13_S1D_vS1E_EENS_8epilogue10collective6detail29Sm90TmaWarpSpecializedAdapterINS1H_15DefaultEpilogueISJ_SK_SK_NS1G_6thread17LinearCombinationISJ_Li1EffLNS1L_9ScaleType4KindE0ELNS_15FloatRoundStyleE2ESJ_EENS1_15EpilogueDefaultEEEEEvvEEEEvNT_6ParamsE)
        /*0008*/ 	.word	0x000000a8


	//----- nvinfo : EIATTR_FRAME_SIZE
	.align		4
.L_15:
        /*000c*/ 	.byte	0x04, 0x11
        /*000e*/ 	.short	(.L_17 - .L_16)
	.align		4
.L_16:
        /*0010*/ 	.word	index@(_ZN7cutlass13device_kernelINS_4gemm6kernel13GemmUniversalIN4cute5tupleIJiiiiEEENS1_10collective13CollectiveMmaINS1_34MainloopSm90TmaGmmaWarpSpecializedILi6ENS5_IJNS4_1CILi1EEESB_SB_EEENS1_35KernelTmaWarpSpecializedCooperativeEEENS5_IJNSA_ILi192EEENSA_ILi384EEENSA_ILi32EEEEEENS_6half_tENS5_IJlSB_lEEESJ_SK_NS4_8TiledMMAINS4_8MMA_AtomIJNS4_4SM904GMMA26MMA_64x192x16_F32F16F16_SSILNSO_5MajorE0ELSQ_0ELNSO_7ScaleInE1ELSR_1EEEEEENS4_6LayoutINS5_IJNSA_ILi2EEESB_SB_EEENS5_IJSB_NSA_ILi0EEESX_EEEEENS5_IJNS4_10UnderscoreES10_S10_EEEEENS4_13SM90_TMA_LOADENS4_14ComposedLayoutINS4_7SwizzleILi2ELi4ELi3EEENS4_18smem_ptr_flag_bitsILi16EEENSU_INS5_IJNSA_ILi8EEESH_EEENS5_IJSH_SB_EEEEEEEvNS4_8identityES13_S1D_vS1E_EENS_8epilogue10collective6detail29Sm90TmaWarpSpecializedAdapterINS1H_15DefaultEpilogueISJ_SK_SK_NS1G_6thread17LinearCombinationISJ_Li1EffLNS1L_9ScaleType4KindE0ELNS_15FloatRoundStyleE2ESJ_EENS1_15EpilogueDefaultEEEEEvvEEEEvNT_6ParamsE)
        /*0014*/ 	.word	0x000008e8


	//----- nvinfo : EIATTR_MIN_STACK_SIZE
	.align		4
.L_17:
        /*0018*/ 	.byte	0x04, 0x12
        /*001a*/ 	.short	(.L_19 - .L_18)
	.align		4
.L_18:
        /*001c*/ 	.word	index@(_ZN7cutlass13device_kernelINS_4gemm6kernel13GemmUniversalIN4cute5tupleIJiiiiEEENS1_10collective13CollectiveMmaINS1_34MainloopSm90TmaGmmaWarpSpecializedILi6ENS5_IJNS4_1CILi1EEESB_SB_EEENS1_35KernelTmaWarpSpecializedCooperativeEEENS5_IJNSA_ILi192EEENSA_ILi384EEENSA_ILi32EEEEEENS_6half_tENS5_IJlSB_lEEESJ_SK_NS4_8TiledMMAINS4_8MMA_AtomIJNS4_4SM904GMMA26MMA_64x192x16_F32F16F16_SSILNSO_5MajorE0ELSQ_0ELNSO_7ScaleInE1ELSR_1EEEEEENS4_6LayoutINS5_IJNSA_ILi2EEESB_SB_EEENS5_IJSB_NSA_ILi0EEESX_EEEEENS5_IJNS4_10UnderscoreES10_S10_EEEEENS4_13SM90_TMA_LOADENS4_14ComposedLayoutINS4_7SwizzleILi2ELi4ELi3EEENS4_18smem_ptr_flag_bitsILi16EEENSU_INS5_IJNSA_ILi8EEESH_EEENS5_IJSH_SB_EEEEEEEvNS4_8identityES13_S1D_vS1E_EENS_8epilogue10collective6detail29Sm90TmaWarpSpecializedAdapterINS1H_15DefaultEpilogueISJ_SK_SK_NS1G_6thread17LinearCombinationISJ_Li1EffLNS1L_9ScaleType4KindE0ELNS_15FloatRoundStyleE2ESJ_EENS1_15EpilogueDefaultEEEEEvvEEEEvNT_6ParamsE)
        /*0020*/ 	.word	0x000008e8
.L_19:


//--------------------- .nv.compat                --------------------------
	.section	.nv.compat,"",@"SHT_CUDA_COMPAT_INFO"
	.align	4
        /*0000*/ 	.byte	0x02, 0x09, 0x01, 0x00, 0x02, 0x02, 0x04, 0x00, 0x02, 0x05, 0x05, 0x00, 0x03, 0x07, 0x01, 0x01
        /*0010*/ 	.byte	0x02, 0x03, 0x01, 0x00, 0x02, 0x06, 0x01, 0x00, 0x04, 0x0b, 0x08, 0x00, 0x00, 0x00, 0x00, 0x00
        /*0020*/ 	.byte	0x00, 0x00, 0x00, 0x00


//--------------------- .nv.info._ZN7cutlass13device_kernelINS_4gemm6kernel13GemmUniversalIN4cute5tupleIJiiiiEEENS1_10collective13CollectiveMmaINS1_34MainloopSm90TmaGmmaWarpSpecializedILi6ENS5_IJNS4_1CILi1EEESB_SB_EEENS1_35KernelTmaWarpSpecializedCooperativeEEENS5_IJNSA_ILi192EEENSA_ILi384EEENSA_ILi32EEEEEENS_6half_tENS5_IJlSB_lEEESJ_SK_NS4_8TiledMMAINS4_8MMA_AtomIJNS4_4SM904GMMA26MMA_64x192x16_F32F16F16_SSILNSO_5MajorE0ELSQ_0ELNSO_7ScaleInE1ELSR_1EEEEEENS4_6LayoutINS5_IJNSA_ILi2EEESB_SB_EEENS5_IJSB_NSA_ILi0EEESX_EEEEENS5_IJNS4_10UnderscoreES10_S10_EEEEENS4_13SM90_TMA_LOADENS4_14ComposedLayoutINS4_7SwizzleILi2ELi4ELi3EEENS4_18smem_ptr_flag_bitsILi16EEENSU_INS5_IJNSA_ILi8EEESH_EEENS5_IJSH_SB_EEEEEEEvNS4_8identityES13_S1D_vS1E_EENS_8epilogue10collective6detail29Sm90TmaWarpSpecializedAdapterINS1H_15DefaultEpilogueISJ_SK_SK_NS1G_6thread17LinearCombinationISJ_Li1EffLNS1L_9ScaleType4KindE0ELNS_15FloatRoundStyleE2ESJ_EENS1_15EpilogueDefaultEEEEEvvEEEEvNT_6ParamsE --------------------------
	.section	.nv.info._ZN7cutlass13device_kernelINS_4gemm6kernel13GemmUniversalIN4cute5tupleIJiiiiEEENS1_10collective13CollectiveMmaINS1_34MainloopSm90TmaGmmaWarpSpecializedILi6ENS5_IJNS4_1CILi1EEESB_SB_EEENS1_35KernelTmaWarpSpecializedCooperativeEEENS5_IJNSA_ILi192EEENSA_ILi384EEENSA_ILi32EEEEEENS_6half_tENS5_IJlSB_lEEESJ_SK_NS4_8TiledMMAINS4_8MMA_AtomIJNS4_4SM904GMMA26MMA_64x192x16_F32F16F16_SSILNSO_5MajorE0ELSQ_0ELNSO_7ScaleInE1ELSR_1EEEEEENS4_6LayoutINS5_IJNSA_ILi2EEESB_SB_EEENS5_IJSB_NSA_ILi0EEESX_EEEEENS5_IJNS4_10UnderscoreES10_S10_EEEEENS4_13SM90_TMA_LOADENS4_14ComposedLayoutINS4_7SwizzleILi2ELi4ELi3EEENS4_18smem_ptr_flag_bitsILi16EEENSU_INS5_IJNSA_ILi8EEESH_EEENS5_IJSH_SB_EEEEEEEvNS4_8identityES13_S1D_vS1E_EENS_8epilogue10collective6detail29Sm90TmaWarpSpecializedAdapterINS1H_15DefaultEpilogueISJ_SK_SK_NS1G_6thread17LinearCombinationISJ_Li1EffLNS1L_9ScaleType4KindE0ELNS_15FloatRoundStyleE2ESJ_EENS1_15EpilogueDefaultEEEEEvvEEEEvNT_6ParamsE,"",@"SHT_CUDA_INFO"
	.sectionflags	@""
	.align	4


	//----- nvinfo : EIATTR_CUDA_API_VERSION
	.align		4
        /*0000*/ 	.byte	0x04, 0x37
        /*0002*/ 	.short	(.L_21 - .L_20)
.L_20:
        /*0004*/ 	.word	0x00000082


	//----- nvinfo : EIATTR_KPARAM_INFO
	.align		4
.L_21:
        /*0008*/ 	.byte	0x04, 0x17
        /*000a*/ 	.short	(.L_23 - .L_22)
.L_22:
        /*000c*/ 	.word	0x00000000
        /*0010*/ 	.short	0x0000
        /*0012*/ 	.short	0x0070
        /*0014*/ 	.byte	0x00, 0xf0, 0x01, 0x10


	//----- nvinfo : EIATTR_SPARSE_MMA_MASK
	.align		4
.L_23:
        /*0018*/ 	.byte	0x03, 0x50
        /*001a*/ 	.short	0x0000


	//----- nvinfo : EIATTR_MAXREG_COUNT
	.align		4
        /*001c*/ 	.byte	0x03, 0x1b
        /*001e*/ 	.short	0x00a8


	//----- nvinfo : EIATTR_NUM_BARRIERS
	.align		4
        /*0020*/ 	.byte	0x02, 0x4c
        /*0022*/ 	.byte	0x01
	.zero		1


	//----- nvinfo : EIATTR_EXTERNS
	.align		4
        /*0024*/ 	.byte	0x04, 0x0f
        /*0026*/ 	.short	(.L_25 - .L_24)


	//   ....[0]....
	.align		4
.L_24:
        /*0028*/ 	.word	index@(__assertfail)


	//----- nvinfo : EIATTR_ANNOTATIONS
	.align		4
.L_25:
        /*002c*/ 	.byte	0x04, 0x55
        /*002e*/ 	.short	(.L_27 - .L_26)


	//   ....[0]....
.L_26:
        /*0030*/ 	.word	0x00000001
        /*0034*/ 	.byte	0x00, 0x06, 0x00, 0x00, 0x01, 0x00, 0x00, 0x00, 0x10, 0x06, 0x00, 0x00, 0x01, 0x00, 0x00, 0x00
        /* <DEDUP_REMOVED lines=797> */
        /*3214*/ 	.byte	0x70, 0x33, 0x02, 0x00, 0x01, 0x00, 0x00, 0x00, 0x90, 0x39, 0x02, 0x00


	//----- nvinfo : EIATTR_MERCURY_ISA_VERSION
	.align		4
.L_27:
        /*3220*/ 	.byte	0x03, 0x5f
        /*3222*/ 	.short	0x0101


	//----- nvinfo : EIATTR_INT_WARP_WIDE_INSTR_OFFSETS
	.align		4
        /*3224*/ 	.byte	0x04, 0x31
        /*3226*/ 	.short	(.L_29 - .L_28)


	//   ....[0]....
.L_28:
        /*3228*/ 	.word	0x00000420


	//   ....[1]....
        /*322c*/ 	.word	0x00000430


	//   ....[2]....
        /*3230*/ 	.word	0x00000540


	//----- nvinfo : EIATTR_COOP_GROUP_MASK_REGIDS
	.align		4
.L_29:
        /*3234*/ 	.byte	0x04, 0x29
        /*3236*/ 	.short	(.L_31 - .L_30)


	//   ....[0]....
.L_30:
        /*3238*/ 	.word	0xffffffff


	//   ....[1]....
        /*323c*/ 	.word	0xffffffff


	//   ....[2]....
        /*3240*/ 	.word	0xffffffff


	//   ....[3]....
        /*3244*/ 	.word	0xffffffff


	//   ....[4]....
        /*3248*/ 	.word	0xffffffff


	//----- nvinfo : EIATTR_COOP_GROUP_INSTR_OFFSETS
	.align		4
.L_31:
        /*324c*/ 	.byte	0x04, 0x28
        /*324e*/ 	.short	(.L_33 - .L_32)


	//   ....[0]....
.L_32:
        /*3250*/ 	.word	0x00000070


	//   ....[1]....
        /*3254*/ 	.word	0x00000080


	//   ....[2]....
        /*3258*/ 	.word	0x00000140


	//   ....[3]....
        /*325c*/ 	.word	0x00000310


	//   ....[4]....
        /*3260*/ 	.word	0x00001050


	//----- nvinfo : EIATTR_REG_RECONFIG
	.align		4
.L_33:
        /*3264*/ 	.byte	0x01, 0x54
	.zero		2


	//----- nvinfo : EIATTR_SYSCALL_OFFSETS
	.align		4
        /*3268*/ 	.byte	0x04, 0x46
        /*326a*/ 	.short	(.L_35 - .L_34)


	//   ....[0]....
.L_34:
        /*326c*/ 	.word	0x00001200


	//----- nvinfo : EIATTR_MBARRIER_INSTR_OFFSETS
	.align		4
.L_35:
        /*3270*/ 	.byte	0x04, 0x39
        /*3272*/ 	.short	(.L_37 - .L_36)


	//   ....[0]....
.L_36:
        /*3274*/ 	.word	0x00000240
        /*3278*/ 	.word	0x000000ff
        /*327c*/ 	.word	0x00000000
        /*3280*/ 	.short	0x0100
        /*3282*/ 	.byte	0x08
	.zero		1


	//   ....[1]....
        /*3284*/ 	.word	0x00000250
        /*3288*/ 	.word	0x000000ff
        /*328c*/ 	.word	0x00000030
        /*3290*/ 	.short	0x0100
        /*3292*/ 	.byte	0x08
	.zero		1


	//   ....[2]....
        /*3294*/ 	.word	0x00000260
        /*3298*/ 	.word	0x000000ff
        /*329c*/ 	.word	0x00000008
        /*32a0*/ 	.short	0x0100
        /*32a2*/ 	.byte	0x08
	.zero		1


	//   ....[3]....
        /*32a4*/ 	.word	0x00000270
        /*32a8*/ 	.word	0x000000ff
        /*32ac*/ 	.word	0x00000038
        /*32b0*/ 	.short	0x0100
        /*32b2*/ 	.byte	0x08
	.zero		1


	//   ....[4]....
        /*32b4*/ 	.word	0x00000280
        /*32b8*/ 	.word	0x000000ff
        /*32bc*/ 	.word	0x00000010
        /*32c0*/ 	.short	0x0100
        /*32c2*/ 	.byte	0x08
	.zero		1


	//   ....[5]....
        /*32c4*/ 	.word	0x00000290
        /*32c8*/ 	.word	0x000000ff
        /*32cc*/ 	.word	0x00000040
        /*32d0*/ 	.short	0x0100
        /*32d2*/ 	.byte	0x08
	.zero		1


	//   ....[6]....
        /*32d4*/ 	.word	0x000002a0
        /*32d8*/ 	.word	0x000000ff
        /*32dc*/ 	.word	0x00000018
        /*32e0*/ 	.short	0x0100
        /*32e2*/ 	.byte	0x08
	.zero		1


	//   ....[7]....
        /*32e4*/ 	.word	0x000002b0
        /*32e8*/ 	.word	0x000000ff
        /*32ec*/ 	.word	0x00000048
        /*32f0*/ 	.short	0x0100
        /*32f2*/ 	.byte	0x08
	.zero		1


	//   ....[8]....
        /*32f4*/ 	.word	0x000002c0
        /*32f8*/ 	.word	0x000000ff
        /*32fc*/ 	.word	0x00000020
        /*3300*/ 	.short	0x0100
        /*3302*/ 	.byte	0x08
	.zero		1


	//   ....[9]....
        /*3304*/ 	.word	0x000002d0
        /*3308*/ 	.word	0x000000ff
        /*330c*/ 	.word	0x00000050
        /*3310*/ 	.short	0x0100
        /*3312*/ 	.byte	0x08
	.zero		1


	//   ....[10]....
        /*3314*/ 	.word	0x000002e0
        /*3318*/ 	.word	0x000000ff
        /*331c*/ 	.word	0x00000028
        /*3320*/ 	.short	0x0100
        /*3322*/ 	.byte	0x08
	.zero		1


	//   ....[11]....
        /*3324*/ 	.word	0x000002f0
        /*3328*/ 	.word	0x000000ff
        /*332c*/ 	.word	0x00000058
        /*3330*/ 	.short	0x0100
        /*3332*/ 	.byte	0x08
	.zero		1


	//   ....[12]....
        /*3334*/ 	.word	0x000005a0
        /*3338*/ 	.word	0x000000ff
        /*333c*/ 	.word	0x00000070
        /*3340*/ 	.short	0x0100
        /*3342*/ 	.byte	0x06
	.zero		1


	//   ....[13]....
        /*3344*/ 	.word	0x00000620
        /*3348*/ 	.word	0x000000ff
        /*334c*/ 	.word	0x00000078
        /*3350*/ 	.short	0x0100
        /*3352*/ 	.byte	0x06
	.zero		1


	//   ....[14]....
        /*3354*/ 	.word	0x000012a0
        /*3358*/ 	.word	0x00000003
        /*335c*/ 	.word	0x00000000
        /*3360*/ 	.short	0x010a
        /*3362*/ 	.byte	0x3f
	.zero		1


	//   ....[15]....
        /*3364*/ 	.word	0x000012e0
        /*3368*/ 	.word	0x00000003
        /*336c*/ 	.word	0x00000000
        /*3370*/ 	.short	0x010a
        /*3372*/ 	.byte	0x3f
	.zero		1


	//   ....[16]....
        /*3374*/ 	.word	0x00004570
        /*3378*/ 	.word	0x000000ff
        /*337c*/ 	.word	0x00000000
        /*3380*/ 	.short	0x010a
        /*3382*/ 	.byte	0x08
	.zero		1


	//   ....[17]....
        /*3384*/ 	.word	0x000045b0
        /*3388*/ 	.word	0x000000ff
        /*338c*/ 	.word	0x00000000
        /*3390*/ 	.short	0x010a
        /*3392*/ 	.byte	0x08
	.zero		1


	//   ....[18]....
        /*3394*/ 	.word	0x000081a0
        /*3398*/ 	.word	0x000000ff
        /*339c*/ 	.word	0x00000000
        /*33a0*/ 	.short	0x0101
        /*33a2*/ 	.byte	0x08
	.zero		1


	//   ....[19]....
        /*33a4*/ 	.word	0x00008360
        /*33a8*/ 	.word	0x00000000
        /*33ac*/ 	.word	0x00000000
        /*33b0*/ 	.short	0x0101
        /*33b2*/ 	.byte	0x3f
	.zero		1


	//   ....[20]....
        /*33b4*/ 	.word	0x00022f10
        /*33b8*/ 	.word	0x0000000d
        /*33bc*/ 	.word	0x00000030
        /*33c0*/ 	.short	0x010a
        /*33c2*/ 	.byte	0x3f
	.zero		1


	//   ....[21]....
        /*33c4*/ 	.word	0x00023270
        /*33c8*/ 	.word	0x00000002
        /*33cc*/ 	.word	0x00000078
        /*33d0*/ 	.short	0x0101
        /*33d2*/ 	.byte	0x3f
	.zero		1


	//   ....[22]....
        /*33d4*/ 	.word	0x00023a40
        /*33d8*/ 	.word	0x00000005
        /*33dc*/ 	.word	0x00000000
        /*33e0*/ 	.short	0x010a
        /*33e2*/ 	.byte	0x3f
	.zero		1


	//   ....[23]....
        /*33e4*/ 	.word	0x00023ad0
        /*33e8*/ 	.word	0x00000005
        /*33ec*/ 	.word	0x00000000
        /*33f0*/ 	.short	0x010a
        /*33f2*/ 	.byte	0x3f
	.zero		1


	//   ....[24]....
        /*33f4*/ 	.word	0x00023b60
        /*33f8*/ 	.word	0x00000005
        /*33fc*/ 	.word	0x00000000
        /*3400*/ 	.short	0x010a
        /*3402*/ 	.byte	0x3f
	.zero		1


	//   ....[25]....
        /*3404*/ 	.word	0x00023bf0
        /*3408*/ 	.word	0x00000005
        /*340c*/ 	.word	0x00000000
        /*3410*/ 	.short	0x010a
        /*3412*/ 	.byte	0x3f
	.zero		1


	//   ....[26]....
        /*3414*/ 	.word	0x00023c80
        /*3418*/ 	.word	0x00000005
        /*341c*/ 	.word	0x00000000
        /*3420*/ 	.short	0x010a
        /*3422*/ 	.byte	0x3f
	.zero		1


	//   ....[27]....
        /*3424*/ 	.word	0x00023d10
        /*3428*/ 	.word	0x00000003
        /*342c*/ 	.word	0x00000000
        /*3430*/ 	.short	0x010a
        /*3432*/ 	.byte	0x3f
	.zero		1


	//   ....[28]....
        /*3434*/ 	.word	0x00023d70
        /*3438*/ 	.word	0x00000003
        /*343c*/ 	.word	0x00000000
        /*3440*/ 	.short	0x010a
        /*3442*/ 	.byte	0x3f
	.zero		1


	//   ....[29]....
        /*3444*/ 	.word	0x00023dd0
        /*3448*/ 	.word	0x00000006
        /*344c*/ 	.word	0x00000000
        /*3450*/ 	.short	0x010a
        /*3452*/ 	.byte	0x3f
	.zero		1


	//   ....[30]....
        /*3454*/ 	.word	0x00023ea0
        /*3458*/ 	.word	0x0000000d
        /*345c*/ 	.word	0x00000030
        /*3460*/ 	.short	0x010a
        /*3462*/ 	.byte	0x3f
	.zero		1


	//   ....[31]....
        /*3464*/ 	.word	0x00023f70
        /*3468*/ 	.word	0x00000005
        /*346c*/ 	.word	0x00000000
        /*3470*/ 	.short	0x010a
        /*3472*/ 	.byte	0x3f
	.zero		1


	//   ....[32]....
        /*3474*/ 	.word	0x00023fc0
        /*3478*/ 	.word	0x00000005
        /*347c*/ 	.word	0x00000000
        /*3480*/ 	.short	0x010a
        /*3482*/ 	.byte	0x3f
	.zero		1


	//   ....[33]....
        /*3484*/ 	.word	0x00024010
        /*3488*/ 	.word	0x00000005
        /*348c*/ 	.word	0x00000000
        /*3490*/ 	.short	0x010a
        /*3492*/ 	.byte	0x3f
	.zero		1


	//   ....[34]....
        /*3494*/ 	.word	0x00024060
        /*3498*/ 	.word	0x00000005
        /*349c*/ 	.word	0x00000000
        /*34a0*/ 	.short	0x010a
        /*34a2*/ 	.byte	0x3f
	.zero		1


	//   ....[35]....
        /*34a4*/ 	.word	0x000240b0
        /*34a8*/ 	.word	0x00000005
        /*34ac*/ 	.word	0x00000000
        /*34b0*/ 	.short	0x010a
        /*34b2*/ 	.byte	0x3f
	.zero		1


	//----- nvinfo : EIATTR_NUM_MBARRIERS
	.align		4
.L_37:
        /*34b4*/ 	.byte	0x03, 0x38
        /*34b6*/ 	.short	0x000e


	//----- nvinfo : EIATTR_EXIT_INSTR_OFFSETS
	.align		4
        /*34b8*/ 	.byte	0x04, 0x1c
        /*34ba*/ 	.short	(.L_39 - .L_38)


	//   ....[0]....
.L_38:
        /*34bc*/ 	.word	0x00000680


	//   ....[1]....
        /*34c0*/ 	.word	0x00000f70


	//   ....[2]....
        /*34c4*/ 	.word	0x00022520


	//   ....[3]....
        /*34c8*/ 	.word	0x00022ba0


	//   ....[4]....
        /*34cc*/ 	.word	0x00023d60


	//----- nvinfo : EIATTR_MAX_THREADS
	.align		4
.L_39:
        /*34d0*/ 	.byte	0x04, 0x05
        /*34d2*/ 	.short	(.L_41 - .L_40)
.L_40:
        /*34d4*/ 	.word	0x00000180
        /*34d8*/ 	.word	0x00000001
        /*34dc*/ 	.word	0x00000001


	//----- nvinfo : EIATTR_CRS_STACK_SIZE
	.align		4
.L_41:
        /*34e0*/ 	.byte	0x04, 0x1e
        /*34e2*/ 	.short	(.L_43 - .L_42)
.L_42:
        /*34e4*/ 	.word	0x00000000


	//----- nvinfo : EIATTR_CBANK_PARAM_SIZE
	.align		4
.L_43:
        /*34e8*/ 	.byte	0x03, 0x19
        /*34ea*/ 	.short	0x0470


	//----- nvinfo : EIATTR_PARAM_CBANK
	.align		4
        /*34ec*/ 	.byte	0x04, 0x0a
        /*34ee*/ 	.short	(.L_45 - .L_44)
	.align		4
.L_44:
        /*34f0*/ 	.word	index@(.nv.constant0._ZN7cutlass13device_kernelINS_4gemm6kernel13GemmUniversalIN4cute5tupleIJiiiiEEENS1_10collective13CollectiveMmaINS1_34MainloopSm90TmaGmmaWarpSpecializedILi6ENS5_IJNS4_1CILi1EEESB_SB_EEENS1_35KernelTmaWarpSpecializedCooperativeEEENS5_IJNSA_ILi192EEENSA_ILi384EEENSA_ILi32EEEEEENS_6half_tENS5_IJlSB_lEEESJ_SK_NS4_8TiledMMAINS4_8MMA_AtomIJNS4_4SM904GMMA26MMA_64x192x16_F32F16F16_SSILNSO_5MajorE0ELSQ_0ELNSO_7ScaleInE1ELSR_1EEEEEENS4_6LayoutINS5_IJNSA_ILi2EEESB_SB_EEENS5_IJSB_NSA_ILi0EEESX_EEEEENS5_IJNS4_10UnderscoreES10_S10_EEEEENS4_13SM90_TMA_LOADENS4_14ComposedLayoutINS4_7SwizzleILi2ELi4ELi3EEENS4_18smem_ptr_flag_bitsILi16EEENSU_INS5_IJNSA_ILi8EEESH_EEENS5_IJSH_SB_EEEEEEEvNS4_8identityES13_S1D_vS1E_EENS_8epilogue10collective6detail29Sm90TmaWarpSpecializedAdapterINS1H_15DefaultEpilogueISJ_SK_SK_NS1G_6thread17LinearCombinationISJ_Li1EffLNS1L_9ScaleType4KindE0ELNS_15FloatRoundStyleE2ESJ_EENS1_15EpilogueDefaultEEEEEvvEEEEvNT_6ParamsE)
        /*34f4*/ 	.short	0x0210
        /*34f6*/ 	.short	0x0470


	//----- nvinfo : EIATTR_SW_WAR
	.align		4
.L_45:
        /*34f8*/ 	.byte	0x04, 0x36
        /*34fa*/ 	.short	(.L_47 - .L_46)
.L_46:
        /*34fc*/ 	.word	0x00000008
.L_47:


//--------------------- .nv.callgraph             --------------------------
	.section	.nv.callgraph,"",@"SHT_CUDA_CALLGRAPH"
	.align	4
	.sectionentsize	8
	.align		4
        /*0000*/ 	.word	0x00000000
	.align		4
        /*0004*/ 	.word	0xffffffff
	.align		4
        /*0008*/ 	.word	index@(_ZN7cutlass13device_kernelINS_4gemm6kernel13GemmUniversalIN4cute5tupleIJiiiiEEENS1_10collective13CollectiveMmaINS1_34MainloopSm90TmaGmmaWarpSpecializedILi6ENS5_IJNS4_1CILi1EEESB_SB_EEENS1_35KernelTmaWarpSpecializedCooperativeEEENS5_IJNSA_ILi192EEENSA_ILi384EEENSA_ILi32EEEEEENS_6half_tENS5_IJlSB_lEEESJ_SK_NS4_8TiledMMAINS4_8MMA_AtomIJNS4_4SM904GMMA26MMA_64x192x16_F32F16F16_SSILNSO_5MajorE0ELSQ_0ELNSO_7ScaleInE1ELSR_1EEEEEENS4_6LayoutINS5_IJNSA_ILi2EEESB_SB_EEENS5_IJSB_NSA_ILi0EEESX_EEEEENS5_IJNS4_10UnderscoreES10_S10_EEEEENS4_13SM90_TMA_LOADENS4_14ComposedLayoutINS4_7SwizzleILi2ELi4ELi3EEENS4_18smem_ptr_flag_bitsILi16EEENSU_INS5_IJNSA_ILi8EEESH_EEENS5_IJSH_SB_EEEEEEEvNS4_8identityES13_S1D_vS1E_EENS_8epilogue10collective6detail29Sm90TmaWarpSpecializedAdapterINS1H_15DefaultEpilogueISJ_SK_SK_NS1G_6thread17LinearCombinationISJ_Li1EffLNS1L_9ScaleType4KindE0ELNS_15FloatRoundStyleE2ESJ_EENS1_15EpilogueDefaultEEEEEvvEEEEvNT_6ParamsE)
	.align		4
        /*000c*/ 	.word	index@(__assertfail)
	.align		4
        /*0010*/ 	.word	0x00000000
	.align		4
        /*0014*/ 	.word	0xfffffffe
	.align		4
        /*0018*/ 	.word	0x00000000
	.align		4
        /*001c*/ 	.word	0xfffffffd
	.align		4
        /*0020*/ 	.word	0x00000000
	.align		4
        /*0024*/ 	.word	0xfffffffc


//--------------------- .nv.constant4             --------------------------
	.section	.nv.constant4,"a",@progbits
	.align	8
	.align		8
.nv.constant4:
        /*0000*/ 	.dword	__assertfail
	.align		8
        /*0008*/ 	.dword	__unnamed_1
	.align		8
        /*0010*/ 	.dword	_ZN39_INTERNAL_55ea80ba_4_k_cu_16876373_51004cuda3std3__45__cpo5beginE
	.align		8
        /*0018*/ 	.dword	_ZN39_INTERNAL_55ea80ba_4_k_cu_16876373_51004cuda3std3__45__cpo3endE
	.align		8
        /*0020*/ 	.dword	_ZN39_INTERNAL_55ea80ba_4_k_cu_16876373_51004cuda3std3__45__cpo6cbeginE
	.align		8
        /*0028*/ 	.dword	_ZN39_INTERNAL_55ea80ba_4_k_cu_16876373_51004cuda3std3__45__cpo4cendE
	.align		8
        /*0030*/ 	.dword	_ZN39_INTERNAL_55ea80ba_4_k_cu_16876373_51004cuda3std3__441_GLOBAL__N__55ea80ba_4_k_cu_16876373_51006ignoreE
	.align		8
        /*0038*/ 	.dword	_ZN39_INTERNAL_55ea80ba_4_k_cu_16876373_51004cuda3std3__419piecewise_constructE
	.align		8
        /*0040*/ 	.dword	_ZN39_INTERNAL_55ea80ba_4_k_cu_16876373_51004cuda3std3__48in_placeE
	.align		8
        /*0048*/ 	.dword	_ZN39_INTERNAL_55ea80ba_4_k_cu_16876373_51004cuda3std6ranges3__45__cpo4swapE
	.align		8
        /*0050*/ 	.dword	_ZN39_INTERNAL_55ea80ba_4_k_cu_16876373_51004cuda3std6ranges3__45__cpo9iter_moveE
	.align		8
        /*0058*/ 	.dword	_ZN39_INTERNAL_55ea80ba_4_k_cu_16876373_51004cute7productE
	.align		8
        /*0060*/ 	.dword	_ZN39_INTERNAL_55ea80ba_4_k_cu_16876373_51004cute1_E
	.align		8
        /*0068*/ 	.dword	$str$22
	.align		8
        /*0070*/ 	.dword	$str$23


//--------------------- .text._ZN7cutlass13device_kernelINS_4gemm6kernel13GemmUniversalIN4cute5tupleIJiiiiEEENS1_10collective13CollectiveMmaINS1_34MainloopSm90TmaGmmaWarpSpecializedILi6ENS5_IJNS4_1CILi1EEESB_SB_EEENS1_35KernelTmaWarpSpecializedCooperativeEEENS5_IJNSA_ILi192EEENSA_ILi384EEENSA_ILi32EEEEEENS_6half_tENS5_IJlSB_lEEESJ_SK_NS4_8TiledMMAINS4_8MMA_AtomIJNS4_4SM904GMMA26MMA_64x192x16_F32F16F16_SSILNSO_5MajorE0ELSQ_0ELNSO_7ScaleInE1ELSR_1EEEEEENS4_6LayoutINS5_IJNSA_ILi2EEESB_SB_EEENS5_IJSB_NSA_ILi0EEESX_EEEEENS5_IJNS4_10UnderscoreES10_S10_EEEEENS4_13SM90_TMA_LOADENS4_14ComposedLayoutINS4_7SwizzleILi2ELi4ELi3EEENS4_18smem_ptr_flag_bitsILi16EEENSU_INS5_IJNSA_ILi8EEESH_EEENS5_IJSH_SB_EEEEEEEvNS4_8identityES13_S1D_vS1E_EENS_8epilogue10collective6detail29Sm90TmaWarpSpecializedAdapterINS1H_15DefaultEpilogueISJ_SK_SK_NS1G_6thread17LinearCombinationISJ_Li1EffLNS1L_9ScaleType4KindE0ELNS_15FloatRoundStyleE2ESJ_EENS1_15EpilogueDefaultEEEEEvvEEEEvNT_6ParamsE --------------------------
	.section	.text._ZN7cutlass13device_kernelINS_4gemm6kernel13GemmUniversalIN4cute5tupleIJiiiiEEENS1_10collective13CollectiveMmaINS1_34MainloopSm90TmaGmmaWarpSpecializedILi6ENS5_IJNS4_1CILi1EEESB_SB_EEENS1_35KernelTmaWarpSpecializedCooperativeEEENS5_IJNSA_ILi192EEENSA_ILi384EEENSA_ILi32EEEEEENS_6half_tENS5_IJlSB_lEEESJ_SK_NS4_8TiledMMAINS4_8MMA_AtomIJNS4_4SM904GMMA26MMA_64x192x16_F32F16F16_SSILNSO_5MajorE0ELSQ_0ELNSO_7ScaleInE1ELSR_1EEEEEENS4_6LayoutINS5_IJNSA_ILi2EEESB_SB_EEENS5_IJSB_NSA_ILi0EEESX_EEEEENS5_IJNS4_10UnderscoreES10_S10_EEEEENS4_13SM90_TMA_LOADENS4_14ComposedLayoutINS4_7SwizzleILi2ELi4ELi3EEENS4_18smem_ptr_flag_bitsILi16EEENSU_INS5_IJNSA_ILi8EEESH_EEENS5_IJSH_SB_EEEEEEEvNS4_8identityES13_S1D_vS1E_EENS_8epilogue10collective6detail29Sm90TmaWarpSpecializedAdapterINS1H_15DefaultEpilogueISJ_SK_SK_NS1G_6thread17LinearCombinationISJ_Li1EffLNS1L_9ScaleType4KindE0ELNS_15FloatRoundStyleE2ESJ_EENS1_15EpilogueDefaultEEEEEvvEEEEvNT_6ParamsE,"ax",@progbits
	.align	128
.text._ZN7cutlass13device_kernelINS_4gemm6kernel13GemmUniversalIN4cute5tupleIJiiiiEEENS1_10collective13CollectiveMmaINS1_34MainloopSm90TmaGmmaWarpSpecializedILi6ENS5_IJNS4_1CILi1EEESB_SB_EEENS1_35KernelTmaWarpSpecializedCooperativeEEENS5_IJNSA_ILi192EEENSA_ILi384EEENSA_ILi32EEEEEENS_6half_tENS5_IJlSB_lEEESJ_SK_NS4_8TiledMMAINS4_8MMA_AtomIJNS4_4SM904GMMA26MMA_64x192x16_F32F16F16_SSILNSO_5MajorE0ELSQ_0ELNSO_7ScaleInE1ELSR_1EEEEEENS4_6LayoutINS5_IJNSA_ILi2EEESB_SB_EEENS5_IJSB_NSA_ILi0EEESX_EEEEENS5_IJNS4_10UnderscoreES10_S10_EEEEENS4_13SM90_TMA_LOADENS4_14ComposedLayoutINS4_7SwizzleILi2ELi4ELi3EEENS4_18smem_ptr_flag_bitsILi16EEENSU_INS5_IJNSA_ILi8EEESH_EEENS5_IJSH_SB_EEEEEEEvNS4_8identityES13_S1D_vS1E_EENS_8epilogue10collective6detail29Sm90TmaWarpSpecializedAdapterINS1H_15DefaultEpilogueISJ_SK_SK_NS1G_6thread17LinearCombinationISJ_Li1EffLNS1L_9ScaleType4KindE0ELNS_15FloatRoundStyleE2ESJ_EENS1_15EpilogueDefaultEEEEEvvEEEEvNT_6ParamsE:
        .type           _ZN7cutlass13device_kernelINS_4gemm6kernel13GemmUniversalIN4cute5tupleIJiiiiEEENS1_10collective13CollectiveMmaINS1_34MainloopSm90TmaGmmaWarpSpecializedILi6ENS5_IJNS4_1CILi1EEESB_SB_EEENS1_35KernelTmaWarpSpecializedCooperativeEEENS5_IJNSA_ILi192EEENSA_ILi384EEENSA_ILi32EEEEEENS_6half_tENS5_IJlSB_lEEESJ_SK_NS4_8TiledMMAINS4_8MMA_AtomIJNS4_4SM904GMMA26MMA_64x192x16_F32F16F16_SSILNSO_5MajorE0ELSQ_0ELNSO_7ScaleInE1ELSR_1EEEEEENS4_6LayoutINS5_IJNSA_ILi2EEESB_SB_EEENS5_IJSB_NSA_ILi0EEESX_EEEEENS5_IJNS4_10UnderscoreES10_S10_EEEEENS4_13SM90_TMA_LOADENS4_14ComposedLayoutINS4_7SwizzleILi2ELi4ELi3EEENS4_18smem_ptr_flag_bitsILi16EEENSU_INS5_IJNSA_ILi8EEESH_EEENS5_IJSH_SB_EEEEEEEvNS4_8identityES13_S1D_vS1E_EENS_8epilogue10collective6detail29Sm90TmaWarpSpecializedAdapterINS1H_15DefaultEpilogueISJ_SK_SK_NS1G_6thread17LinearCombinationISJ_Li1EffLNS1L_9ScaleType4KindE0ELNS_15FloatRoundStyleE2ESJ_EENS1_15EpilogueDefaultEEEEEvvEEEEvNT_6ParamsE,@function
        .size           _ZN7cutlass13device_kernelINS_4gemm6kernel13GemmUniversalIN4cute5tupleIJiiiiEEENS1_10collective13CollectiveMmaINS1_34MainloopSm90TmaGmmaWarpSpecializedILi6ENS5_IJNS4_1CILi1EEESB_SB_EEENS1_35KernelTmaWarpSpecializedCooperativeEEENS5_IJNSA_ILi192EEENSA_ILi384EEENSA_ILi32EEEEEENS_6half_tENS5_IJlSB_lEEESJ_SK_NS4_8TiledMMAINS4_8MMA_AtomIJNS4_4SM904GMMA26MMA_64x192x16_F32F16F16_SSILNSO_5MajorE0ELSQ_0ELNSO_7ScaleInE1ELSR_1EEEEEENS4_6LayoutINS5_IJNSA_ILi2EEESB_SB_EEENS5_IJSB_NSA_ILi0EEESX_EEEEENS5_IJNS4_10UnderscoreES10_S10_EEEEENS4_13SM90_TMA_LOADENS4_14ComposedLayoutINS4_7SwizzleILi2ELi4ELi3EEENS4_18smem_ptr_flag_bitsILi16EEENSU_INS5_IJNSA_ILi8EEESH_EEENS5_IJSH_SB_EEEEEEEvNS4_8identityES13_S1D_vS1E_EENS_8epilogue10collective6detail29Sm90TmaWarpSpecializedAdapterINS1H_15DefaultEpilogueISJ_SK_SK_NS1G_6thread17LinearCombinationISJ_Li1EffLNS1L_9ScaleType4KindE0ELNS_15FloatRoundStyleE2ESJ_EENS1_15EpilogueDefaultEEEEEvvEEEEvNT_6ParamsE,(.L_x_836 - _ZN7cutlass13device_kernelINS_4gemm6kernel13GemmUniversalIN4cute5tupleIJiiiiEEENS1_10collective13CollectiveMmaINS1_34MainloopSm90TmaGmmaWarpSpecializedILi6ENS5_IJNS4_1CILi1EEESB_SB_EEENS1_35KernelTmaWarpSpecializedCooperativeEEENS5_IJNSA_ILi192EEENSA_ILi384EEENSA_ILi32EEEEEENS_6half_tENS5_IJlSB_lEEESJ_SK_NS4_8TiledMMAINS4_8MMA_AtomIJNS4_4SM904GMMA26MMA_64x192x16_F32F16F16_SSILNSO_5MajorE0ELSQ_0ELNSO_7ScaleInE1ELSR_1EEEEEENS4_6LayoutINS5_IJNSA_ILi2EEESB_SB_EEENS5_IJSB_NSA_ILi0EEESX_EEEEENS5_IJNS4_10UnderscoreES10_S10_EEEEENS4_13SM90_TMA_LOADENS4_14ComposedLayoutINS4_7SwizzleILi2ELi4ELi3EEENS4_18smem_ptr_flag_bitsILi16EEENSU_INS5_IJNSA_ILi8EEESH_EEENS5_IJSH_SB_EEEEEEEvNS4_8identityES13_S1D_vS1E_EENS_8epilogue10collective6detail29Sm90TmaWarpSpecializedAdapterINS1H_15DefaultEpilogueISJ_SK_SK_NS1G_6thread17LinearCombinationISJ_Li1EffLNS1L_9ScaleType4KindE0ELNS_15FloatRoundStyleE2ESJ_EENS1_15EpilogueDefaultEEEEEvvEEEEvNT_6ParamsE)
        .other          _ZN7cutlass13device_kernelINS_4gemm6kernel13GemmUniversalIN4cute5tupleIJiiiiEEENS1_10collective13CollectiveMmaINS1_34MainloopSm90TmaGmmaWarpSpecializedILi6ENS5_IJNS4_1CILi1EEESB_SB_EEENS1_35KernelTmaWarpSpecializedCooperativeEEENS5_IJNSA_ILi192EEENSA_ILi384EEENSA_ILi32EEEEEENS_6half_tENS5_IJlSB_lEEESJ_SK_NS4_8TiledMMAINS4_8MMA_AtomIJNS4_4SM904GMMA26MMA_64x192x16_F32F16F16_SSILNSO_5MajorE0ELSQ_0ELNSO_7ScaleInE1ELSR_1EEEEEENS4_6LayoutINS5_IJNSA_ILi2EEESB_SB_EEENS5_IJSB_NSA_ILi0EEESX_EEEEENS5_IJNS4_10UnderscoreES10_S10_EEEEENS4_13SM90_TMA_LOADENS4_14ComposedLayoutINS4_7SwizzleILi2ELi4ELi3EEENS4_18smem_ptr_flag_bitsILi16EEENSU_INS5_IJNSA_ILi8EEESH_EEENS5_IJSH_SB_EEEEEEEvNS4_8identityES13_S1D_vS1E_EENS_8epilogue10collective6detail29Sm90TmaWarpSpecializedAdapterINS1H_15DefaultEpilogueISJ_SK_SK_NS1G_6thread17LinearCombinationISJ_Li1EffLNS1L_9ScaleType4KindE0ELNS_15FloatRoundStyleE2ESJ_EENS1_15EpilogueDefaultEEEEEvvEEEEvNT_6ParamsE,@"STO_CUDA_ENTRY STV_DEFAULT"
_ZN7cutlass13device_kernelINS_4gemm6kernel13GemmUniversalIN4cute5tupleIJiiiiEEENS1_10collective13CollectiveMmaINS1_34MainloopSm90TmaGmmaWarpSpecializedILi6ENS5_IJNS4_1CILi1EEESB_SB_EEENS1_35KernelTmaWarpSpecializedCooperativeEEENS5_IJNSA_ILi192EEENSA_ILi384EEENSA_ILi32EEEEEENS_6half_tENS5_IJlSB_lEEESJ_SK_NS4_8TiledMMAINS4_8MMA_AtomIJNS4_4SM904GMMA26MMA_64x192x16_F32F16F16_SSILNSO_5MajorE0ELSQ_0ELNSO_7ScaleInE1ELSR_1EEEEEENS4_6LayoutINS5_IJNSA_ILi2EEESB_SB_EEENS5_IJSB_NSA_ILi0EEESX_EEEEENS5_IJNS4_10UnderscoreES10_S10_EEEEENS4_13SM90_TMA_LOADENS4_14ComposedLayoutINS4_7SwizzleILi2ELi4ELi3EEENS4_18smem_ptr_flag_bitsILi16EEENSU_INS5_IJNSA_ILi8EEESH_EEENS5_IJSH_SB_EEEEEEEvNS4_8identityES13_S1D_vS1E_EENS_8epilogue10collective6detail29Sm90TmaWarpSpecializedAdapterINS1H_15DefaultEpilogueISJ_SK_SK_NS1G_6thread17LinearCombinationISJ_Li1EffLNS1L_9ScaleType4KindE0ELNS_15FloatRoundStyleE2ESJ_EENS1_15EpilogueDefaultEEEEEvvEEEEvNT_6ParamsE:
[----:B------:R-:W0:Y:S02]  /*0000*/  LDC R1, c[0x0][0x28] ;  /* 0x00000a00ff017b82 */ /* 0x000e240000000800 */
[----:B0-----:R-:W-:Y:S01]  /*0010*/  VIADD R1, R1, 0xfffff718 ;  /* 0xfffff71801017836 */ /* 0x001fe20000000000 */
[----:B------:R-:W0:Y:S01]  /*0020*/  S2R R3, SR_TID.X ;  /* 0x0000000000037919 */ /* 0x000e220000002100 */
[----:B------:R-:W-:Y:S01]  /*0030*/  ELECT P0, URZ, PT ;  /* 0x00000000003f782f */ /* 0x000fe20003800000 */
[----:B------:R-:W-:Y:S01]  /*0040*/  BSSY B0, `(.L_x_0) ;  /* 0x000000f000007945 */ /* 0x000fe20003800000 */
[--C-:B0-----:R-:W-:Y:S02]  /*0050*/  SHF.R.U32.HI R0, RZ, 0x5, R3.reuse ;  /* 0x00000005ff007819 */ /* 0x101fe40000011603 */
[----:B------:R-:W-:-:S03]  /*0060*/  SHF.R.U32.HI R3, RZ, 0x7, R3 ;  /* 0x00000007ff037819 */ /* 0x000fc60000011603 */
[----:B------:R-:W0:Y:S04]  /*0070*/  SHFL.IDX PT, R2, R0, RZ, 0x1f ;  /* 0x00001fff00027589 */ /* 0x000e2800000e0000 */
[----:B------:R1:W2:Y:S01]  /*0080*/  SHFL.IDX PT, R5, R3, RZ, 0x1f ;  /* 0x00001fff03057589 */ /* 0x0002a200000e0000 */
[----:B0-----:R-:W-:-:S13]  /*0090*/  ISETP.NE.OR P0, PT, R2, RZ, !P0 ;  /* 0x000000ff0200720c */ /* 0x001fda0004705670 */
[----:B-12---:R-:W-:Y:S05]  /*00a0*/  @P0 BRA `(.L_x_1) ;  /* 0x0000000000200947 */ /* 0x006fea0003800000 */
[----:B------:R-:W-:Y:S02]  /*00b0*/  ULDC.64 UR4, c[0x0][0x198] ;  /* 0x0000660000047ab9 */ /* 0x000fe40000000a00 */
[----:B------:R-:W-:Y:S02]  /*00c0*/  UIADD3 UR6, UP0, UR4, 0xf0, URZ ;  /* 0x000000f004067890 */ /* 0x000fe4000ff1e03f */
[----:B------:R-:W-:Y:S02]  /*00d0*/  UIADD3 UR4, UP1, UR4, 0x1f0, URZ ;  /* 0x000001f004047890 */ /* 0x000fe4000ff3e03f */
[----:B------:R-:W-:Y:S02]  /*00e0*/  UIADD3.X UR7, URZ, UR5, URZ, UP0, !UPT ;  /* 0x000000053f077290 */ /* 0x000fe400087fe43f */
[----:B------:R-:W-:-:S07]  /*00f0*/  UIADD3.X UR5, URZ, UR5, URZ, UP1, !UPT ;  /* 0x000000053f057290 */ /* 0x000fce0008ffe43f */
[----:B------:R0:W-:Y:S02]  /*0100*/  UTMACCTL.PF [UR6] ;  /* 0x00000000060079b9 */ /* 0x0001e40008040000 */
[----:B------:R0:W-:Y:S02]  /*0110*/  UTMACCTL.PF [UR4] ;  /* 0x00000000040079b9 */ /* 0x0001e40008040000 */
[----:B0-----:R-:W-:Y:S01]  /*0120*/  NOP ;  /* 0x0000000000007918 */ /* 0x001fe20000000000 */
.L_x_1:
[----:B------:R-:W-:Y:S05]  /*0130*/  BSYNC B0 ;  /* 0x0000000000007941 */ /* 0x000fea0003800000 */
.L_x_0:
[----:B------:R-:W0:Y:S02]  /*0140*/  SHFL.IDX PT, R3, R0, RZ, 0x1f ;  /* 0x00001fff00037589 */ /* 0x000e2400000e0000 */
[----:B0-----:R-:W-:-:S13]  /*0150*/  ISETP.NE.AND P0, PT, R3, RZ, PT ;  /* 0x000000ff0300720c */ /* 0x001fda0003f05270 */
[----:B------:R-:W-:Y:S05]  /*0160*/  @P0 BRA `(.L_x_2) ;  /* 0x0000000000680947 */ /* 0x000fea0003800000 */
[----:B------:R-:W0:Y:S01]  /*0170*/  S2UR UR8, SR_CgaCtaId ;  /* 0x00000000000879c3 */ /* 0x000e220000008800 */
[----:B------:R-:W-:Y:S01]  /*0180*/  UMOV UR4, 0x400 ;  /* 0x0000040000047882 */ /* 0x000fe20000000000 */
[----:B------:R-:W-:Y:S01]  /*0190*/  UMOV UR5, 0x1 ;  /* 0x0000000100057882 */ /* 0x000fe20000000000 */
[----:B------:R-:W-:Y:S01]  /*01a0*/  UMOV UR6, 0x100 ;  /* 0x0000010000067882 */ /* 0x000fe20000000000 */
[----:B------:R-:W-:Y:S01]  /*01b0*/  ELECT P0, URZ, PT ;  /* 0x00000000003f782f */ /* 0x000fe20003800000 */
[----:B------:R-:W-:-:S04]  /*01c0*/  UIADD3 UR6, -UR6, 0x100000, URZ ;  /* 0x0010000006067890 */ /* 0x000fc8000fffe13f */
[----:B------:R-:W-:Y:S02]  /*01d0*/  USHF.L.U32 UR7, UR6, 0xb, URZ ;  /* 0x0000000b06077899 */ /* 0x000fe4000800063f */
[----:B------:R-:W-:Y:S02]  /*01e0*/  USHF.L.U32 UR6, UR6, 0x1, URZ ;  /* 0x0000000106067899 */ /* 0x000fe4000800063f */
[----:B0-----:R-:W-:Y:S02]  /*01f0*/  ULEA UR8, UR8, UR4, 0x18 ;  /* 0x0000000408087291 */ /* 0x001fe4000f8ec03f */
[----:B------:R-:W-:-:S04]  /*0200*/  UIADD3 UR4, -UR5, 0x100000, URZ ;  /* 0x0010000005047890 */ /* 0x000fc8000fffe13f */
[----:B------:R-:W-:Y:S02]  /*0210*/  USHF.L.U32 UR5, UR4, 0xb, URZ ;  /* 0x0000000b04057899 */ /* 0x000fe4000800063f */
[----:B------:R-:W-:Y:S01]  /*0220*/  USHF.L.U32 UR4, UR4, 0x1, URZ ;  /* 0x0000000104047899 */ /* 0x000fe2000800063f */
[----:B------:R-:W0:Y:S11]  /*0230*/  FENCE.VIEW.ASYNC.S ;  /* 0x00000000000073c6 */ /* 0x000e360000000000 */
[----:B0-----:R0:W1:Y:S01]  /*0240*/  SYNCS.EXCH.64 URZ, [UR8], UR4 ;  /* 0x00000004083f75b2 */ /* 0x0010620008000100 */
[----:B------:R0:W2:Y:S01]  /*0250*/  SYNCS.EXCH.64 URZ, [UR8+0x30], UR6 ;  /* 0x00003006083f75b2 */ /* 0x0000a20008000100 */
[----:B------:R0:W3:Y:S01]  /*0260*/  SYNCS.EXCH.64 URZ, [UR8+0x8], UR4 ;  /* 0x00000804083f75b2 */ /* 0x0000e20008000100 */
[----:B------:R0:W4:Y:S01]  /*0270*/  SYNCS.EXCH.64 URZ, [UR8+0x38], UR6 ;  /* 0x00003806083f75b2 */ /* 0x0001220008000100 */
[----:B------:R0:W0:Y:S01]  /*0280*/  SYNCS.EXCH.64 URZ, [UR8+0x10], UR4 ;  /* 0x00001004083f75b2 */ /* 0x0000220008000100 */
[----:B------:R0:W0:Y:S01]  /*0290*/  SYNCS.EXCH.64 URZ, [UR8+0x40], UR6 ;  /* 0x00004006083f75b2 */ /* 0x0000220008000100 */
[----:B------:R0:W0:Y:S01]  /*02a0*/  SYNCS.EXCH.64 URZ, [UR8+0x18], UR4 ;  /* 0x00001804083f75b2 */ /* 0x0000220008000100 */
[----:B------:R0:W0:Y:S01]  /*02b0*/  SYNCS.EXCH.64 URZ, [UR8+0x48], UR6 ;  /* 0x00004806083f75b2 */ /* 0x0000220008000100 */
[----:B------:R0:W0:Y:S01]  /*02c0*/  SYNCS.EXCH.64 URZ, [UR8+0x20], UR4 ;  /* 0x00002004083f75b2 */ /* 0x0000220008000100 */
[----:B------:R0:W0:Y:S01]  /*02d0*/  SYNCS.EXCH.64 URZ, [UR8+0x50], UR6 ;  /* 0x00005006083f75b2 */ /* 0x0000220008000100 */
[----:B------:R0:W0:Y:S01]  /*02e0*/  SYNCS.EXCH.64 URZ, [UR8+0x28], UR4 ;  /* 0x00002804083f75b2 */ /* 0x0000220008000100 */
[----:B------:R0:W0:Y:S01]  /*02f0*/  SYNCS.EXCH.64 URZ, [UR8+0x58], UR6 ;  /* 0x00005806083f75b2 */ /* 0x0000220008000100 */
[----:B------:R-:W-:Y:S01]  /*0300*/  NOP ;  /* 0x0000000000007918 */ /* 0x000fe20000000000 */
.L_x_2:
[----:B------:R-:W5:Y:S01]  /*0310*/  SHFL.IDX PT, R0, R0, RZ, 0x1f ;  /* 0x00001fff00007589 */ /* 0x000f6200000e0000 */
[----:B------:R-:W1:Y:S01]  /*0320*/  LDC R3, c[0x0][0x65c] ;  /* 0x00019700ff037b82 */ /* 0x000e620000000800 */
[----:B------:R-:W-:Y:S02]  /*0330*/  ELECT P0, URZ, PT ;  /* 0x00000000003f782f */ /* 0x000fe40003800000 */
[C---:B------:R-:W-:Y:S01]  /*0340*/  ISETP.NE.AND P2, PT, R5.reuse, RZ, PT ;  /* 0x000000ff0500720c */ /* 0x040fe20003f45270 */
[----:B------:R-:W2:Y:S01]  /*0350*/  S2R R6, SR_CTAID.Y ;  /* 0x0000000000067919 */ /* 0x000ea20000002600 */
[----:B0-----:R-:W-:Y:S01]  /*0360*/  UMOV UR4, 0x20 ;  /* 0x0000002000047882 */ /* 0x001fe20000000000 */
[----:B------:R-:W-:Y:S01]  /*0370*/  VIADD R10, R5, 0xffffffff ;  /* 0xffffffff050a7836 */ /* 0x000fe20000000000 */
[----:B------:R-:W-:Y:S01]  /*0380*/  NOP ;  /* 0x0000000000007918 */ /* 0x000fe20000000000 */
[----:B------:R-:W0:Y:S01]  /*0390*/  S2R R4, SR_CTAID.X ;  /* 0x0000000000047919 */ /* 0x000e220000002500 */
[----:B------:R-:W-:Y:S01]  /*03a0*/  NOP ;  /* 0x0000000000007918 */ /* 0x000fe20000000000 */
[----:B------:R-:W-:-:S02]  /*03b0*/  LOP3.LUT R22, R22, 0xfffff7ff, RZ, 0xc0, !PT ;  /* 0xfffff7ff16167812 */ /* 0x000fc400078ec0ff */
[----:B------:R-:W-:Y:S02]  /*03c0*/  ISETP.GE.U32.AND P1, PT, R10, 0x2, PT ;  /* 0x000000020a00780c */ /* 0x000fe40003f26070 */
[----:B-----5:R-:W-:Y:S02]  /*03d0*/  ISETP.NE.OR P0, PT, R0, RZ, !P0 ;  /* 0x000000ff0000720c */ /* 0x020fe40004705670 */
[----:B-1----:R-:W-:Y:S02]  /*03e0*/  ISETP.NE.AND P3, PT, R3, 0x1, PT ;  /* 0x000000010300780c */ /* 0x002fe40003f65270 */
[----:B------:R-:W-:-:S04]  /*03f0*/  SHF.R.S32.HI R3, RZ, 0x1f, R2 ;  /* 0x0000001fff037819 */ /* 0x000fc80000011402 */
[----:B------:R-:W-:-:S04]  /*0400*/  LEA.HI R3, R3, R2, RZ, 0x2 ;  /* 0x0000000203037211 */ /* 0x000fc800078f10ff */
[----:B------:R-:W-:Y:S01]  /*0410*/  LOP3.LUT R3, R3, 0xfffffffc, RZ, 0xc0, !PT ;  /* 0xfffffffc03037812 */ /* 0x000fe200078ec0ff */
[----:B------:R-:W-:Y:S01]  /*0420*/  VOTEU.ALL UP0, P0 ;  /* 0x00000000003f7886 */ /* 0x000fe20000000000 */
[----:B------:R-:W-:Y:S01]  /*0430*/  VOTEU.ALL UP1, P0 ;  /* 0x00000000003f7886 */ /* 0x000fe20000020000 */
[----:B------:R-:W0:Y:S01]  /*0440*/  @P3 LDC R9, c[0x0][0x10] ;  /* 0x00000400ff093b82 */ /* 0x000e220000000800 */
[----:B------:R-:W-:Y:S01]  /*0450*/  @P3 IMAD.MOV.U32 R11, RZ, RZ, RZ ;  /* 0x000000ffff0b3224 */ /* 0x000fe200078e00ff */
[----:B------:R-:W-:Y:S01]  /*0460*/  @P3 LOP3.LUT R22, R22, 0x800, RZ, 0xfc, !PT ;  /* 0x0000080016163812 */ /* 0x000fe200078efcff */
[----:B------:R-:W-:Y:S01]  /*0470*/  IMAD.IADD R0, R2, 0x1, -R3 ;  /* 0x0000000102007824 */ /* 0x000fe200078e0a03 */
[----:B------:R-:W-:Y:S01]  /*0480*/  @!UP0 UMOV UR6, 0x400 ;  /* 0x0000040000068882 */ /* 0x000fe20000000000 */
[----:B------:R-:W-:-:S04]  /*0490*/  @!UP0 UIADD3 UR4, -UR4, 0x100000, URZ ;  /* 0x0010000004048890 */ /* 0x000fc8000fffe13f */
[----:B------:R-:W-:Y:S02]  /*04a0*/  @!UP0 USHF.L.U32 UR5, UR4, 0xb, URZ ;  /* 0x0000000b04058899 */ /* 0x000fe4000800063f */
[----:B------:R-:W-:Y:S01]  /*04b0*/  @!UP0 USHF.L.U32 UR4, UR4, 0x1, URZ ;  /* 0x0000000104048899 */ /* 0x000fe2000800063f */
[----:B--2---:R-:W-:Y:S01]  /*04c0*/  @P3 IMAD.MOV.U32 R2, RZ, RZ, R6 ;  /* 0x000000ffff023224 */ /* 0x004fe200078e0006 */
[----:B------:R-:W1:Y:S01]  /*04d0*/  @!UP0 S2UR UR7, SR_CgaCtaId ;  /* 0x00000000000789c3 */ /* 0x000e620000008800 */
[----:B------:R-:W-:-:S07]  /*04e0*/  @P3 IMAD.MOV.U32 R3, RZ, RZ, RZ ;  /* 0x000000ffff033224 */ /* 0x000fce00078e00ff */
[----:B------:R-:W2:Y:S01]  /*04f0*/  @!P3 LDC R7, c[0x0][0xc] ;  /* 0x00000300ff07bb82 */ /* 0x000ea20000000800 */
[----:B0-----:R-:W-:-:S04]  /*0500*/  @P3 IMAD.WIDE.U32 R8, R4, R9, R2 ;  /* 0x0000000904083225 */ /* 0x001fc800078e0002 */
[----:B------:R-:W-:Y:S02]  /*0510*/  @P3 IMAD.MOV.U32 R12, RZ, RZ, R8 ;  /* 0x000000ffff0c3224 */ /* 0x000fe400078e0008 */
[----:B------:R-:W-:Y:S01]  /*0520*/  @P3 IMAD.IADD R20, R9, 0x1, R11 ;  /* 0x0000000109143824 */ /* 0x000fe200078e020b */
[----:B-1----:R-:W-:Y:S01]  /*0530*/  @!UP0 ULEA UR6, UR7, UR6, 0x18 ;  /* 0x0000000607068291 */ /* 0x002fe2000f8ec03f */
[----:B------:R-:W-:Y:S01]  /*0540*/  VOTEU.ALL UP0, P0 ;  /* 0x00000000003f7886 */ /* 0x000fe20000000000 */
[----:B------:R-:W-:-:S04]  /*0550*/  ISETP.NE.AND P0, PT, R0, 0x3, PT ;  /* 0x000000030000780c */ /* 0x000fc80003f05270 */
[----:B------:R-:W-:-:S04]  /*0560*/  ISETP.EQ.OR P0, PT, R0, RZ, !P0 ;  /* 0x000000ff0000720c */ /* 0x000fc80004702670 */
[----:B------:R-:W-:Y:S01]  /*0570*/  ISETP.EQ.AND P0, PT, R5, RZ, P0 ;  /* 0x000000ff0500720c */ /* 0x000fe20000702270 */
[----:B------:R-:W-:Y:S01]  /*0580*/  IMAD.MOV.U32 R5, RZ, RZ, RZ ;  /* 0x000000ffff057224 */ /* 0x000fe200078e00ff */
[----:B------:R-:W0:Y:S02]  /*0590*/  FENCE.VIEW.ASYNC.S ;  /* 0x00000000000073c6 */ /* 0x000e240000000000 */
[----:B0-----:R0:W3:Y:S01]  /*05a0*/  @!UP0 SYNCS.EXCH.64 URZ, [UR6+0x70], UR4 ;  /* 0x00007004063f85b2 */ /* 0x0010e20008000100 */
[----:B--2---:R-:W-:Y:S01]  /*05b0*/  @!P3 IMAD.WIDE.U32 R2, R7, R6, R4 ;  /* 0x000000060702b225 */ /* 0x004fe200078e0004 */
[----:B------:R-:W-:-:S03]  /*05c0*/  SEL R7, RZ, 0x1, !P0 ;  /* 0x00000001ff077807 */ /* 0x000fc60004000000 */
[----:B------:R-:W-:Y:S01]  /*05d0*/  @!P3 IMAD.MOV.U32 R12, RZ, RZ, R2 ;  /* 0x000000ffff0cb224 */ /* 0x000fe200078e0002 */
[----:B------:R-:W-:Y:S01]  /*05e0*/  SEL R2, R7, 0x2, P1 ;  /* 0x0000000207027807 */ /* 0x000fe20000800000 */
[----:B------:R-:W-:-:S03]  /*05f0*/  @!P3 IMAD.MOV.U32 R20, RZ, RZ, R3 ;  /* 0x000000ffff14b224 */ /* 0x000fc600078e0003 */
[----:B------:R0:W-:Y:S04]  /*0600*/  STL [R1+0x308], R12 ;  /* 0x0003080c01007387 */ /* 0x0001e80000100800 */
[----:B------:R0:W-:Y:S01]  /*0610*/  STL [R1+0x304], R20 ;  /* 0x0003041401007387 */ /* 0x0001e20000100800 */
[----:B------:R0:W3:Y:S01]  /*0620*/  @!UP1 SYNCS.EXCH.64 URZ, [UR6+0x78], UR4 ;  /* 0x00007804063f95b2 */ /* 0x0000e20008000100 */
[----:B------:R-:W-:Y:S02]  /*0630*/  NOP ;  /* 0x0000000000007918 */ /* 0x000fe40000000000 */
[----:B------:R0:W-:Y:S01]  /*0640*/  STL [R1+0x300], R2 ;  /* 0x0003000201007387 */ /* 0x0001e20000100800 */
[----:B---34-:R-:W-:Y:S06]  /*0650*/  BAR.SYNC.DEFER_BLOCKING 0x0 ;  /* 0x0000000000007b1d */ /* 0x018fec0000010000 */
[----:B------:R-:W-:Y:S05]  /*0660*/  @!P2 BRA `(.L_x_3) ;  /* 0x0000021c00b0a947 */ /* 0x000fea0003800000 */
[----:B------:R-:W-:-:S13]  /*0670*/  ISETP.GT.U32.AND P0, PT, R10, 0x1, PT ;  /* 0x000000010a00780c */ /* 0x000fda0003f04070 */
[----:B0-----:R-:W-:Y:S05]  /*0680*/  @P0 EXIT ;  /* 0x000000000000094d */ /* 0x001fea0003800000 */
[----:B------:R-:W-:Y:S01]  /*0690*/  ULDC.64 UR4, c[0x0][0x650] ;  /* 0x0001940000047ab9 */ /* 0x000fe20000000a00 */
[----:B------:R-:W-:Y:S01]  /*06a0*/  PRMT R0, RZ, 0x7610, R0 ;  /* 0x00007610ff007816 */ /* 0x000fe20000000000 */
[----:B------:R-:W-:Y:S01]  /*06b0*/  IMAD.MOV.U32 R18, RZ, RZ, -0x1 ;  /* 0xffffffffff127424 */ /* 0x000fe200078e00ff */
[----:B------:R-:W-:Y:S01]  /*06c0*/  ISETP.GE.U32.AND P0, PT, R12, UR4, PT ;  /* 0x000000040c007c0c */ /* 0x000fe2000bf06070 */
[----:B------:R-:W-:Y:S02]  /*06d0*/  IMAD.MOV.U32 R19, RZ, RZ, -0x1 ;  /* 0xffffffffff137424 */ /* 0x000fe400078e00ff */
[----:B------:R-:W-:Y:S01]  /*06e0*/  IMAD.MOV.U32 R23, RZ, RZ, -0x1 ;  /* 0xffffffffff177424 */ /* 0x000fe200078e00ff */
[----:B------:R-:W-:-:S13]  /*06f0*/  ISETP.GE.U32.AND.EX P0, PT, R20, UR5, PT, P0 ;  /* 0x0000000514007c0c */ /* 0x000fda000bf06100 */
[----:B------:R-:W-:Y:S05]  /*0700*/  @P0 BRA `(.L_x_4) ;  /* 0x0000000400600947 */ /* 0x000fea0003800000 */
[----:B------:R-:W0:Y:S01]  /*0710*/  LDC.64 R14, c[0x0][0x628] ;  /* 0x00018a00ff0e7b82 */ /* 0x000e220000000a00 */
[----:B------:R-:W-:Y:S02]  /*0720*/  IMAD.MOV.U32 R2, RZ, RZ, R12 ;  /* 0x000000ffff027224 */ /* 0x000fe400078e000c */
[----:B------:R-:W-:-:S05]  /*0730*/  IMAD.MOV.U32 R3, RZ, RZ, R20 ;  /* 0x000000ffff037224 */ /* 0x000fca00078e0014 */
[----:B------:R-:W1:Y:S08]  /*0740*/  LDC R0, c[0x0][0x630] ;  /* 0x00018c00ff007b82 */ /* 0x000e700000000800 */
[----:B------:R-:W2:Y:S01]  /*0750*/  LDC.64 R16, c[0x0][0x620] ;  /* 0x00018800ff107b82 */ /* 0x000ea20000000a00 */
[----:B0-----:R-:W-:-:S04]  /*0760*/  ISETP.NE.U32.AND P0, PT, R14, RZ, PT ;  /* 0x000000ff0e00720c */ /* 0x001fc80003f05070 */
[----:B------:R-:W-:-:S13]  /*0770*/  ISETP.NE.AND.EX P0, PT, R15, RZ, PT, P0 ;  /* 0x000000ff0f00720c */ /* 0x000fda0003f05300 */
[----:B-12---:R-:W-:Y:S05]  /*0780*/  @!P0 BRA `(.L_x_5) ;  /* 0x0000000000288947 */ /* 0x006fea0003800000 */
[----:B------:R-:W0:Y:S02]  /*0790*/  LDC R7, c[0x0][0x634] ;  /* 0x00018d00ff077b82 */ /* 0x000e240000000800 */
[----:B0-----:R-:W-:-:S05]  /*07a0*/  IADD3 R7, P0, R12, R7, RZ ;  /* 0x000000070c077210 */ /* 0x001fca0007f1e0ff */
[----:B------:R-:W-:-:S04]  /*07b0*/  IMAD.X R13, RZ, RZ, R20, P0 ;  /* 0x000000ffff0d7224 */ /* 0x000fc800000e0614 */
[----:B------:R-:W-:-:S04]  /*07c0*/  IMAD.WIDE.U32 R2, R13, R14, RZ ;  /* 0x0000000e0d027225 */ /* 0x000fc800078e00ff */
[----:B------:R-:W-:-:S04]  /*07d0*/  IMAD.WIDE.U32 R8, P0, R7, R15, R2 ;  /* 0x0000000f07087225 */ /* 0x000fc80007800002 */
[----:B------:R-:W-:-:S04]  /*07e0*/  IMAD.WIDE.U32 R2, R7, R14, RZ ;  /* 0x0000000e07027225 */ /* 0x000fc800078e00ff */
[----:B------:R-:W-:Y:S01]  /*07f0*/  IMAD.X R11, RZ, RZ, RZ, P0 ;  /* 0x000000ffff0b7224 */ /* 0x000fe200000e06ff */
[----:B------:R-:W-:Y:S01]  /*0800*/  IADD3 RZ, P0, R3, R8, RZ ;  /* 0x0000000803ff7210 */ /* 0x000fe20007f1e0ff */
[----:B------:R-:W-:-:S04]  /*0810*/  IMAD.MOV.U32 R10, RZ, RZ, R9 ;  /* 0x000000ffff0a7224 */ /* 0x000fc800078e0009 */
[----:B------:R-:W-:-:S08]  /*0820*/  IMAD.WIDE.U32.X R2, R13, R15, R10, P0 ;  /* 0x0000000f0d027225 */ /* 0x000fd000000e040a */
.L_x_5:
[-CC-:B------:R-:W-:Y:S01]  /*0830*/  SHF.R.U64 R23, R2, R0.reuse, R3.reuse ;  /* 0x0000000002177219 */ /* 0x180fe20000001203 */
[----:B------:R-:W0:Y:S01]  /*0840*/  LDC.64 R18, c[0x0][0x640] ;  /* 0x00019000ff127b82 */ /* 0x000e220000000a00 */
[----:B------:R-:W-:Y:S01]  /*0850*/  SHF.R.U32.HI R2, RZ, R0, R3 ;  /* 0x00000000ff027219 */ /* 0x000fe20000011603 */
[----:B------:R-:W-:Y:S01]  /*0860*/  ULDC UR4, c[0x0][0x150] ;  /* 0x0000540000047ab9 */ /* 0x000fe20000000800 */
[----:B------:R-:W-:Y:S01]  /*0870*/  I2FP.F32.U32 R0, R4 ;  /* 0x0000000400007245 */ /* 0x000fe20000201000 */
[----:B------:R-:W-:Y:S01]  /*0880*/  IMAD.MOV.U32 R3, RZ, RZ, R20 ;  /* 0x000000ffff037224 */ /* 0x000fe200078e0014 */
[----:B------:R-:W-:-:S03]  /*0890*/  IADD3 R7, P0, RZ, -R23, RZ ;  /* 0x80000017ff077210 */ /* 0x000fc60007f1e0ff */
[----:B------:R-:W1:Y:S01]  /*08a0*/  LDC R10, c[0x0][0x618] ;  /* 0x00018600ff0a7b82 */ /* 0x000e620000000800 */
[----:B------:R-:W-:Y:S01]  /*08b0*/  FMUL R0, R0, UR4 ;  /* 0x0000000400007c20 */ /* 0x000fe20008400000 */
[----:B------:R-:W-:Y:S01]  /*08c0*/  IMAD.X R9, RZ, RZ, ~R2, P0 ;  /* 0x000000ffff097224 */ /* 0x000fe200000e0e02 */
[----:B------:R-:W-:Y:S01]  /*08d0*/  ULDC UR4, c[0x0][0x154] ;  /* 0x0000550000047ab9 */ /* 0x000fe20000000800 */
[----:B------:R-:W-:Y:S02]  /*08e0*/  IMAD.MOV.U32 R2, RZ, RZ, R12 ;  /* 0x000000ffff027224 */ /* 0x000fe400078e000c */
[-C--:B------:R-:W-:Y:S01]  /*08f0*/  IMAD R8, R9, R16.reuse, RZ ;  /* 0x0000001009087224 */ /* 0x080fe200078e02ff */
[----:B------:R-:W2:Y:S01]  /*0900*/  F2I.U32.TRUNC.NTZ R0, R0 ;  /* 0x0000000000007305 */ /* 0x000ea2000020f000 */
[----:B------:R-:W3:Y:S01]  /*0910*/  LDC R5, c[0x0][0x144] ;  /* 0x00005100ff057b82 */ /* 0x000ee20000000800 */
[----:B------:R-:W-:-:S04]  /*0920*/  IMAD.WIDE.U32 R2, R7, R16, R2 ;  /* 0x0000001007027225 */ /* 0x000fc800078e0002 */
[----:B------:R-:W-:Y:S02]  /*0930*/  IMAD R7, R7, R17, R8 ;  /* 0x0000001107077224 */ /* 0x000fe400078e0208 */
[----:B------:R-:W-:Y:S01]  /*0940*/  IMAD.MOV.U32 R8, RZ, RZ, 0x1 ;  /* 0x00000001ff087424 */ /* 0x000fe200078e00ff */
[----:B------:R-:W4:Y:S01]  /*0950*/  LDC R14, c[0x0][0x608] ;  /* 0x00018200ff0e7b82 */ /* 0x000f220000000800 */
[----:B------:R-:W-:Y:S01]  /*0960*/  IMAD.IADD R7, R3, 0x1, R7 ;  /* 0x0000000103077824 */ /* 0x000fe200078e0207 */
[----:B0-----:R-:W-:Y:S01]  /*0970*/  ISETP.NE.U32.AND P0, PT, R18, RZ, PT ;  /* 0x000000ff1200720c */ /* 0x001fe20003f05070 */
[----:B--2---:R-:W-:-:S03]  /*0980*/  IMAD.MOV R3, RZ, RZ, -R0 ;  /* 0x000000ffff037224 */ /* 0x004fc600078e0a00 */
[----:B------:R-:W-:Y:S02]  /*0990*/  ISETP.NE.AND.EX P0, PT, R19, RZ, PT, P0 ;  /* 0x000000ff1300720c */ /* 0x000fe40003f05300 */
[----:B------:R-:W0:Y:S01]  /*09a0*/  LDC R9, c[0x0][0x658] ;  /* 0x00019600ff097b82 */ /* 0x000e220000000800 */
[--C-:B-1----:R-:W-:Y:S02]  /*09b0*/  SHF.R.U64 R12, R2, R10, R7.reuse ;  /* 0x0000000a020c7219 */ /* 0x102fe40000001207 */
[----:B------:R-:W-:Y:S02]  /*09c0*/  I2FP.F32.U32 R2, R6 ;  /* 0x0000000600027245 */ /* 0x000fe40000201000 */
[----:B------:R-:W-:-:S03]  /*09d0*/  SHF.R.U32.HI R7, RZ, R10, R7 ;  /* 0x0000000aff077219 */ /* 0x000fc60000011607 */
[----:B------:R-:W1:Y:S01]  /*09e0*/  LDC R13, c[0x0][0x148] ;  /* 0x00005200ff0d7b82 */ /* 0x000e620000000800 */
[----:B---3--:R-:W-:Y:S02]  /*09f0*/  IMAD R0, R5, R3, R4 ;  /* 0x0000000305007224 */ /* 0x008fe400078e0204 */
[----:B------:R-:W-:Y:S01]  /*0a00*/  FMUL R3, R2, UR4 ;  /* 0x0000000402037c20 */ /* 0x000fe20008400000 */
[----:B------:R-:W-:-:S03]  /*0a10*/  IMAD.MOV.U32 R2, RZ, RZ, -0x1 ;  /* 0xffffffffff027424 */ /* 0x000fc600078e00ff */
[----:B------:R2:W3:Y:S01]  /*0a20*/  F2I.U32.TRUNC.NTZ R11, R3 ;  /* 0x00000003000b7305 */ /* 0x0004e2000020f000 */
[----:B------:R-:W1:Y:S01]  /*0a30*/  LDC R17, c[0x0][0x600] ;  /* 0x00018000ff117b82 */ /* 0x000e620000000800 */
[-CC-:B----4-:R-:W-:Y:S02]  /*0a40*/  SHF.R.U64 R25, R12, R14.reuse, R7.reuse ;  /* 0x0000000e0c197219 */ /* 0x190fe40000001207 */
[----:B------:R-:W-:-:S05]  /*0a50*/  SHF.R.U32.HI R4, RZ, R14, R7 ;  /* 0x0000000eff047219 */ /* 0x000fca0000011607 */
[----:B------:R-:W4:Y:S01]  /*0a60*/  LDC R16, c[0x0][0x648] ;  /* 0x00019200ff107b82 */ /* 0x000f220000000800 */
[-CC-:B0-----:R-:W-:Y:S02]  /*0a70*/  SHF.R.U64 R14, R25, R9.reuse, R4.reuse ;  /* 0x00000009190e7219 */ /* 0x181fe40000001204 */
[-C--:B------:R-:W-:Y:S02]  /*0a80*/  SHF.L.U32 R2, R2, R9.reuse, RZ ;  /* 0x0000000902027219 */ /* 0x080fe400000006ff */
[-C--:B------:R-:W-:Y:S02]  /*0a90*/  SHF.R.U32.HI R4, RZ, R9.reuse, R4 ;  /* 0x00000009ff047219 */ /* 0x080fe40000011604 */
[----:B------:R-:W-:Y:S01]  /*0aa0*/  LOP3.LUT R10, RZ, R2, RZ, 0x33, !PT ;  /* 0x00000002ff0a7212 */ /* 0x000fe200078e33ff */
[----:B------:R-:W0:Y:S01]  /*0ab0*/  LDC R21, c[0x0][0x638] ;  /* 0x00018e00ff157b82 */ /* 0x000e220000000800 */
[----:B------:R-:W-:Y:S01]  /*0ac0*/  SHF.L.U32 R7, R8, R9, RZ ;  /* 0x0000000908077219 */ /* 0x000fe200000006ff */
[----:B------:R-:W-:-:S02]  /*0ad0*/  IMAD.MOV.U32 R2, RZ, RZ, R14 ;  /* 0x000000ffff027224 */ /* 0x000fc400078e000e */
[----:B--2---:R-:W-:-:S04]  /*0ae0*/  IMAD.MOV.U32 R3, RZ, RZ, R4 ;  /* 0x000000ffff037224 */ /* 0x004fc800078e0004 */
[----:B------:R-:W2:Y:S01]  /*0af0*/  LDC R20, c[0x0][0x610] ;  /* 0x00018400ff147b82 */ /* 0x000ea20000000800 */
[----:B---3--:R-:W-:Y:S05]  /*0b00*/  @!P0 BRA `(.L_x_6) ;  /* 0x0000000000288947 */ /* 0x008fea0003800000 */
[----:B------:R-:W3:Y:S02]  /*0b10*/  LDC R9, c[0x0][0x64c] ;  /* 0x00019300ff097b82 */ /* 0x000ee40000000800 */
[----:B---3--:R-:W-:-:S05]  /*0b20*/  IADD3 R9, P0, R14, R9, RZ ;  /* 0x000000090e097210 */ /* 0x008fca0007f1e0ff */
        /* <DEDUP_REMOVED lines=8> */
.L_x_6:
[----:B----4-:R-:W-:Y:S01]  /*0bb0*/  SHF.R.U64 R2, R2, R16, R3 ;  /* 0x0000001002027219 */ /* 0x010fe20000001203 */
[----:B-1----:R-:W-:Y:S01]  /*0bc0*/  VIADD R3, R17, 0xffffffff ;  /* 0xffffffff11037836 */ /* 0x002fe20000000000 */
[----:B------:R-:W-:Y:S01]  /*0bd0*/  LOP3.LUT R10, R25, R10, RZ, 0xc0, !PT ;  /* 0x0000000a190a7212 */ /* 0x000fe200078ec0ff */
[----:B------:R-:W-:Y:S02]  /*0be0*/  IMAD.MOV R11, RZ, RZ, -R11 ;  /* 0x000000ffff0b7224 */ /* 0x000fe400078e0a0b */
[----:B------:R-:W-:Y:S01]  /*0bf0*/  IMAD.MOV R4, RZ, RZ, -R2 ;  /* 0x000000ffff047224 */ /* 0x000fe200078e0a02 */
[----:B------:R-:W-:Y:S01]  /*0c00*/  LOP3.LUT R3, R12, R3, RZ, 0xc0, !PT ;  /* 0x000000030c037212 */ /* 0x000fe200078ec0ff */
[----:B------:R-:W-:Y:S02]  /*0c10*/  IMAD R7, R7, R2, R10 ;  /* 0x0000000207077224 */ /* 0x000fe400078e020a */
[----:B------:R-:W-:Y:S02]  /*0c20*/  @P3 IMAD R0, R13, R11, R6 ;  /* 0x0000000b0d003224 */ /* 0x000fe400078e0206 */
[----:B0-----:R-:W-:-:S02]  /*0c30*/  IMAD R2, R4, R21, R14 ;  /* 0x0000001504027224 */ /* 0x001fc400078e020e */
[----:B--2---:R-:W-:Y:S02]  /*0c40*/  IMAD R18, R7, R20, R0 ;  /* 0x0000001407127224 */ /* 0x004fe400078e0200 */
[----:B------:R-:W-:Y:S02]  /*0c50*/  IMAD R3, R2, R17, R3 ;  /* 0x0000001102037224 */ /* 0x000fe400078e0203 */
[----:B------:R-:W-:-:S03]  /*0c60*/  IMAD.MOV.U32 R0, RZ, RZ, 0x1 ;  /* 0x00000001ff007424 */ /* 0x000fc600078e00ff */
[----:B------:R-:W-:Y:S02]  /*0c70*/  SEL R19, R3, R18, !P3 ;  /* 0x0000001203137207 */ /* 0x000fe40005800000 */
[----:B------:R-:W-:-:S07]  /*0c80*/  SEL R18, R18, R3, !P3 ;  /* 0x0000000312127207 */ /* 0x000fce0005800000 */
.L_x_4:
[----:B------:R-:W-:-:S08]  /*0c90*/  NOP ;  /* 0x0000000000007918 */ /* 0x000fd00000000000 */
[----:B------:R-:W0:Y:S02]  /*0ca0*/  USETMAXREG.TRY_ALLOC.CTAPOOL UP0, 0xf0 ;  /* 0x000000f0000079c8 */ /* 0x000e240008000600 */
[----:B0-----:R-:W-:-:S13]  /*0cb0*/  PLOP3.LUT P0, PT, PT, PT, UP0, 0x80, 0x0 ;  /* 0x000000000000781c */ /* 0x001fda0003f0f008 */
[----:B------:R-:W-:Y:S05]  /*0cc0*/  @!P0 BRA `(.L_x_4) ;  /* 0xfffffffc00f08947 */ /* 0x000fea000383ffff */
[----:B------:R-:W-:Y:S01]  /*0cd0*/  ULDC.64 UR4, c[0x0][0x598] ;  /* 0x0001660000047ab9 */ /* 0x000fe20000000a00 */
[----:B------:R-:W-:Y:S01]  /*0ce0*/  ULDC.64 UR36, c[0x0][0x208] ;  /* 0x0000820000247ab9 */ /* 0x000fe20000000a00 */
[----:B------:R-:W-:-:S04]  /*0cf0*/  ISETP.NE.U32.AND P0, PT, RZ, UR4, PT ;  /* 0x00000004ff007c0c */ /* 0x000fc8000bf05070 */
[----:B------:R-:W-:-:S13]  /*0d00*/  ISETP.NE.AND.EX P0, PT, RZ, UR5, PT, P0 ;  /* 0x00000005ff007c0c */ /* 0x000fda000bf05300 */
[----:B------:R-:W-:Y:S05]  /*0d10*/  @!P0 BRA `(.L_x_7) ;  /* 0x00000000001c8947 */ /* 0x000fea0003800000 */
[----:B------:R-:W0:Y:S02]  /*0d20*/  LDC.64 R2, c[0x0][0x598] ;  /* 0x00016600ff027b82 */ /* 0x000e240000000a00 */
[----:B0-----:R-:W2:Y:S02]  /*0d30*/  LDG.E.64 R2, desc[UR36][R2.64] ;  /* 0x0000002402027981 */ /* 0x001ea4000c1e1b00 */
[----:B--2---:R-:W-:-:S04]  /*0d40*/  ISETP.NE.U32.AND P0, PT, R2, RZ, PT ;  /* 0x000000ff0200720c */ /* 0x004fc80003f05070 */
[----:B------:R-:W-:-:S13]  /*0d50*/  ISETP.NE.AND.EX P0, PT, R3, RZ, PT, P0 ;  /* 0x000000ff0300720c */ /* 0x000fda0003f05300 */
[----:B------:R-:W-:Y:S05]  /*0d60*/  @!P0 BRA `(.L_x_7) ;  /* 0x0000000000088947 */ /* 0x000fea0003800000 */
[----:B------:R0:W5:Y:S01]  /*0d70*/  LD.E R2, desc[UR36][R2.64] ;  /* 0x0000002402027980 */ /* 0x000162000c101900 */
[----:B------:R-:W-:Y:S05]  /*0d80*/  BRA `(.L_x_8) ;  /* 0x0000000000247947 */ /* 0x000fea0003800000 */
.L_x_7:
[----:B------:R-:W-:Y:S02]  /*0d90*/  ULDC.64 UR4, c[0x0][0x588] ;  /* 0x0001620000047ab9 */ /* 0x000fe40000000a00 */
[----:B------:R-:W-:-:S04]  /*0da0*/  ISETP.NE.U32.AND P0, PT, RZ, UR4, PT ;  /* 0x00000004ff007c0c */ /* 0x000fc8000bf05070 */
[----:B------:R-:W-:-:S13]  /*0db0*/  ISETP.NE.AND.EX P0, PT, RZ, UR5, PT, P0 ;  /* 0x00000005ff007c0c */ /* 0x000fda000bf05300 */
[----:B------:R-:W-:Y:S05]  /*0dc0*/  @!P0 BRA `(.L_x_9) ;  /* 0x00000000000c8947 */ /* 0x000fea0003800000 */
[----:B------:R-:W0:Y:S02]  /*0dd0*/  LDC.64 R2, c[0x0][0x588] ;  /* 0x00016200ff027b82 */ /* 0x000e240000000a00 */
[----:B0-----:R1:W5:Y:S01]  /*0de0*/  LDG.E R2, desc[UR36][R2.64] ;  /* 0x0000002402027981 */ /* 0x001362000c1e1900 */
[----:B------:R-:W-:Y:S05]  /*0df0*/  BRA `(.L_x_8) ;  /* 0x0000000000087947 */ /* 0x000fea0003800000 */
.L_x_9:
[----:B------:R-:W-:Y:S02]  /*0e00*/  ULDC UR4, c[0x0][0x580] ;  /* 0x0001600000047ab9 */ /* 0x000fe40000000800 */
[----:B------:R-:W-:-:S07]  /*0e10*/  IMAD.U32 R2, RZ, RZ, UR4 ;  /* 0x00000004ff027e24 */ /* 0x000fce000f8e00ff */
.L_x_8:
[----:B------:R-:W-:Y:S02]  /*0e20*/  ULDC.64 UR4, c[0x0][0x5a0] ;  /* 0x0001680000047ab9 */ /* 0x000fe40000000a00 */
[----:B------:R-:W-:-:S04]  /*0e30*/  ISETP.NE.U32.AND P0, PT, RZ, UR4, PT ;  /* 0x00000004ff007c0c */ /* 0x000fc8000bf05070 */
[----:B------:R-:W-:-:S13]  /*0e40*/  ISETP.NE.AND.EX P0, PT, RZ, UR5, PT, P0 ;  /* 0x00000005ff007c0c */ /* 0x000fda000bf05300 */
[----:B------:R-:W-:Y:S05]  /*0e50*/  @!P0 BRA `(.L_x_10) ;  /* 0x00000000001c8947 */ /* 0x000fea0003800000 */
[----:B------:R-:W2:Y:S02]  /*0e60*/  LDC.64 R4, c[0x0][0x5a0] ;  /* 0x00016800ff047b82 */ /* 0x000ea40000000a00 */
[----:B--2---:R-:W2:Y:S02]  /*0e70*/  LDG.E.64 R4, desc[UR36][R4.64] ;  /* 0x0000002404047981 */ /* 0x004ea4000c1e1b00 */
[----:B--2---:R-:W-:-:S04]  /*0e80*/  ISETP.NE.U32.AND P0, PT, R4, RZ, PT ;  /* 0x000000ff0400720c */ /* 0x004fc80003f05070 */
[----:B------:R-:W-:-:S13]  /*0e90*/  ISETP.NE.AND.EX P0, PT, R5, RZ, PT, P0 ;  /* 0x000000ff0500720c */ /* 0x000fda0003f05300 */
[----:B------:R-:W-:Y:S05]  /*0ea0*/  @!P0 BRA `(.L_x_10) ;  /* 0x0000000000088947 */ /* 0x000fea0003800000 */
[----:B------:R2:W5:Y:S01]  /*0eb0*/  LD.E R16, desc[UR36][R4.64] ;  /* 0x0000002404107980 */ /* 0x000562000c101900 */
[----:B------:R-:W-:Y:S05]  /*0ec0*/  BRA `(.L_x_11) ;  /* 0x0000000000247947 */ /* 0x000fea0003800000 */
.L_x_10:
[----:B------:R-:W-:Y:S02]  /*0ed0*/  ULDC.64 UR4, c[0x0][0x590] ;  /* 0x0001640000047ab9 */ /* 0x000fe40000000a00 */
[----:B------:R-:W-:-:S04]  /*0ee0*/  ISETP.NE.U32.AND P0, PT, RZ, UR4, PT ;  /* 0x00000004ff007c0c */ /* 0x000fc8000bf05070 */
[----:B------:R-:W-:-:S13]  /*0ef0*/  ISETP.NE.AND.EX P0, PT, RZ, UR5, PT, P0 ;  /* 0x00000005ff007c0c */ /* 0x000fda000bf05300 */
[----:B------:R-:W-:Y:S05]  /*0f00*/  @!P0 BRA `(.L_x_12) ;  /* 0x00000000000c8947 */ /* 0x000fea0003800000 */
[----:B------:R-:W2:Y:S02]  /*0f10*/  LDC.64 R16, c[0x0][0x590] ;  /* 0x00016400ff107b82 */ /* 0x000ea40000000a00 */
[----:B--2---:R3:W5:Y:S01]  /*0f20*/  LDG.E R16, desc[UR36][R16.64] ;  /* 0x0000002410107981 */ /* 0x004762000c1e1900 */
[----:B------:R-:W-:Y:S05]  /*0f30*/  BRA `(.L_x_11) ;  /* 0x0000000000087947 */ /* 0x000fea0003800000 */
.L_x_12:
[----:B------:R-:W-:Y:S02]  /*0f40*/  ULDC UR4, c[0x0][0x584] ;  /* 0x0001610000047ab9 */ /* 0x000fe40000000800 */
[----:B------:R-:W-:-:S07]  /*0f50*/  IMAD.U32 R16, RZ, RZ, UR4 ;  /* 0x00000004ff107e24 */ /* 0x000fce000f8e00ff */
.L_x_11:
[----:B------:R-:W-:-:S13]  /*0f60*/  LOP3.LUT P0, RZ, R0, 0xff, RZ, 0xc0, !PT ;  /* 0x000000ff00ff7812 */ /* 0x000fda000780c0ff */
[----:B------:R-:W-:Y:S05]  /*0f70*/  @!P0 EXIT ;  /* 0x000000000000894d */ /* 0x000fea0003800000 */
[----:B------:R-:W-:Y:S01]  /*0f80*/  ULDC UR4, c[0x0][0x28c] ;  /* 0x0000a30000047ab9 */ /* 0x000fe20000000800 */
[----:B------:R-:W-:Y:S01]  /*0f90*/  UMOV UR38, URZ ;  /* 0x0000003f00267c82 */ /* 0x000fe20008000000 */
[----:B------:R-:W-:Y:S01]  /*0fa0*/  UIADD3 UR4, UR4, 0x1f, URZ ;  /* 0x0000001f04047890 */ /* 0x000fe2000fffe03f */
[----:B------:R-:W-:-:S03]  /*0fb0*/  UMOV UR39, URZ ;  /* 0x0000003f00277c82 */ /* 0x000fc60008000000 */
[----:B------:R-:W-:-:S04]  /*0fc0*/  USHF.R.S32.HI UR5, URZ, 0x1f, UR4 ;  /* 0x0000001f3f057899 */ /* 0x000fc80008011404 */
[----:B------:R-:W-:-:S04]  /*0fd0*/  ULEA.HI UR5, UR5, UR4, URZ, 0x5 ;  /* 0x0000000405057291 */ /* 0x000fc8000f8f283f */
[----:B------:R-:W-:-:S12]  /*0fe0*/  USHF.R.S32.HI UR40, URZ, 0x5, UR5 ;  /* 0x000000053f287899 */ /* 0x000fd80008011405 */
.L_x_796:
[----:B----4-:R-:W4:Y:S01]  /*0ff0*/  S2R R0, SR_TID.X ;  /* 0x0000000000007919 */ /* 0x010f220000002100 */
[----:B------:R-:W0:Y:S01]  /*1000*/  S2UR UR6, SR_CgaCtaId ;  /* 0x00000000000679c3 */ /* 0x000e220000008800 */
[----:B------:R-:W-:Y:S02]  /*1010*/  UMOV UR41, 0x400 ;  /* 0x0000040000297882 */ /* 0x000fe40000000000 */
[----:B0-----:R-:W-:Y:S01]  /*1020*/  ULEA UR41, UR6, UR41, 0x18 ;  /* 0x0000002906297291 */ /* 0x001fe2000f8ec03f */
[----:B----4-:R-:W-:-:S04]  /*1030*/  LOP3.LUT R0, R0, 0x80, RZ, 0xc0, !PT ;  /* 0x0000008000007812 */ /* 0x010fc800078ec0ff */
[----:B------:R-:W-:-:S06]  /*1040*/  SHF.R.U32.HI R0, RZ, 0x7, R0 ;  /* 0x00000007ff007819 */ /* 0x000fcc0000011600 */
[----:B------:R-:W0:Y:S02]  /*1050*/  SHFL.IDX PT, R0, R0, RZ, 0x1f ;  /* 0x00001fff00007589 */ /* 0x000e2400000e0000 */
[----:B0-----:R-:W-:-:S13]  /*1060*/  R2UR UR4, R0 ;  /* 0x00000000000472ca */ /* 0x001fda00000e0000 */
[----:B------:R-:W-:-:S04]  /*1070*/  ULEA.HI UR5, UR4, UR4, URZ, 0x1 ;  /* 0x0000000404057291 */ /* 0x000fc8000f8f083f */
[----:B------:R-:W-:-:S04]  /*1080*/  ULOP3.LUT UR5, UR5, 0xffffe, URZ, 0xc0, !UPT ;  /* 0x000ffffe05057892 */ /* 0x000fc8000f8ec03f */
[----:B------:R-:W-:-:S03]  /*1090*/  UIADD3 UR5, UR4, -UR5, URZ ;  /* 0x8000000504057290 */ /* 0x000fc6000fffe03f */
[----:B------:R-:W-:Y:S01]  /*10a0*/  ULDC UR4, c[0x0][0x28c] ;  /* 0x0000a30000047ab9 */ /* 0x000fe20000000800 */
[----:B------:R-:W-:Y:S01]  /*10b0*/  ULEA UR5, UR5, UR41, 0xc ;  /* 0x0000002905057291 */ /* 0x000fe2000f8e603f */
[----:B------:R-:W-:-:S03]  /*10c0*/  ISETP.LT.AND P0, PT, RZ, UR4, PT ;  /* 0x00000004ff007c0c */ /* 0x000fc6000bf01270 */
[----:B------:R-:W-:-:S04]  /*10d0*/  UIADD3 UR5, UR5, 0x180, URZ ;  /* 0x0000018005057890 */ /* 0x000fc8000fffe03f */
[----:B------:R-:W-:-:S04]  /*10e0*/  USHF.R.U32.HI UR5, URZ, 0x4, UR5 ;  /* 0x000000043f057899 */ /* 0x000fc80008011605 */
[----:B------:R-:W-:Y:S02]  /*10f0*/  ULOP3.LUT UR42, UR5, 0x3fff, URZ, 0xc0, !UPT ;  /* 0x00003fff052a7892 */ /* 0x000fe4000f8ec03f */
[----:B-1-3-5:R-:W-:Y:S10]  /*1100*/  @P0 BRA `(.L_x_13) ;  /* 0x0000000000400947 */ /* 0x02aff40003800000 */
[----:B------:R-:W-:Y:S01]  /*1110*/  MOV R0, 0x0 ;  /* 0x0000000000007802 */ /* 0x000fe20000000f00 */
[----:B------:R-:W-:Y:S01]  /*1120*/  ULDC.64 UR4, c[0x4][0x68] ;  /* 0x01001a0000047ab9 */ /* 0x000fe20000000a00 */
[----:B------:R-:W-:Y:S01]  /*1130*/  ULDC.64 UR6, c[0x4][0x8] ;  /* 0x0100020000067ab9 */ /* 0x000fe20000000a00 */
[----:B--2---:R-:W-:Y:S01]  /*1140*/  IMAD.U32 R4, RZ, RZ, UR4 ;  /* 0x00000004ff047e24 */ /* 0x004fe2000f8e00ff */
[----:B------:R0:W2:Y:S01]  /*1150*/  LDC.64 R14, c[0x4][R0] ;  /* 0x01000000000e7b82 */ /* 0x0000a20000000a00 */
[----:B------:R-:W-:Y:S01]  /*1160*/  IMAD.U32 R5, RZ, RZ, UR5 ;  /* 0x00000005ff057e24 */ /* 0x000fe2000f8e00ff */
[----:B------:R-:W-:Y:S01]  /*1170*/  ULDC.64 UR4, c[0x4][0x70] ;  /* 0x01001c0000047ab9 */ /* 0x000fe20000000a00 */
[----:B------:R-:W-:Y:S02]  /*1180*/  IMAD.U32 R10, RZ, RZ, UR6 ;  /* 0x00000006ff0a7e24 */ /* 0x000fe4000f8e00ff */
[----:B------:R-:W-:Y:S02]  /*1190*/  IMAD.U32 R6, RZ, RZ, UR4 ;  /* 0x00000004ff067e24 */ /* 0x000fe4000f8e00ff */
[----:B------:R-:W-:-:S02]  /*11a0*/  IMAD.U32 R7, RZ, RZ, UR5 ;  /* 0x00000005ff077e24 */ /* 0x000fc4000f8e00ff */
[----:B------:R-:W-:Y:S02]  /*11b0*/  IMAD.U32 R11, RZ, RZ, UR7 ;  /* 0x00000007ff0b7e24 */ /* 0x000fe4000f8e00ff */
[----:B------:R-:W-:Y:S02]  /*11c0*/  IMAD.MOV.U32 R8, RZ, RZ, 0x1e1 ;  /* 0x000001e1ff087424 */ /* 0x000fe400078e00ff */
[----:B------:R-:W-:Y:S02]  /*11d0*/  IMAD.MOV.U32 R12, RZ, RZ, 0x1 ;  /* 0x00000001ff0c7424 */ /* 0x000fe400078e00ff */
[----:B0-----:R-:W-:-:S07]  /*11e0*/  IMAD.MOV.U32 R13, RZ, RZ, RZ ;  /* 0x000000ffff0d7224 */ /* 0x001fce00078e00ff */
[----:B------:R-:W-:-:S07]  /*11f0*/  LEPC R20, `(.L_x_13) ;  /* 0x000000001014794e */ /* 0x000fce0000000000 */
[----:B-123-5:R-:W-:Y:S05]  /*1200*/  CALL.ABS.NOINC R14 ;  /* 0x000000000e007343 */ /* 0x02efea0003c00000 */
.L_x_13:
[----:B------:R-:W4:Y:S02]  /*1210*/  LDL R20, [R1+0x300] ;  /* 0x0003000001147983 */ /* 0x000f240000100800 */
[----:B----4-:R-:W-:-:S04]  /*1220*/  LOP3.LUT R0, R20, 0x1, RZ, 0xfc, !PT ;  /* 0x0000000114007812 */ /* 0x010fc800078efcff */
[----:B------:R-:W-:-:S13]  /*1230*/  ISETP.NE.AND P0, PT, R0, 0x3, PT ;  /* 0x000000030000780c */ /* 0x000fda0003f05270 */
[----:B------:R-:W-:Y:S05]  /*1240*/  @!P0 BRA `(.L_x_14) ;  /* 0x0000000000048947 */ /* 0x000fea0003800000 */
[----:B------:R-:W-:Y:S01]  /*1250*/  BPT.TRAP 0x1 ;  /* 0x000000040000795c */ /* 0x000fe20000300000 */
.L_x_14:
[----:B-1----:R-:W-:Y:S02]  /*1260*/  IMAD.U32 R3, RZ, RZ, UR39 ;  /* 0x00000027ff037e24 */ /* 0x002fe4000f8e00ff */
[----:B------:R-:W-:-:S03]  /*1270*/  IMAD.U32 R0, RZ, RZ, UR38 ;  /* 0x00000026ff007e24 */ /* 0x000fc6000f8e00ff */
[----:B------:R-:W-:Y:S02]  /*1280*/  LEA R3, R3, UR41, 0x3 ;  /* 0x0000002903037c11 */ /* 0x000fe4000f8e18ff */
[----:B------:R-:W-:-:S04]  /*1290*/  SHF.L.U32 R0, R0, 0x1f, RZ ;  /* 0x0000001f00007819 */ /* 0x000fc800000006ff */
[----:B------:R0:W1:Y:S01]  /*12a0*/  SYNCS.PHASECHK.TRANS64.TRYWAIT P1, [R3+URZ], R0 ;  /* 0x00000000030075a7 */ /* 0x000062000802017f */
[----:B------:R-:W-:Y:S05]  /*12b0*/  @!P0 BRA `(.L_x_15) ;  /* 0x0000000000048947 */ /* 0x000fea0003800000 */
[----:B------:R-:W-:Y:S01]  /*12c0*/  BPT.TRAP 0x1 ;  /* 0x000000040000795c */ /* 0x000fe20000300000 */
.L_x_15:
[----:B-1----:R-:W-:Y:S05]  /*12d0*/  @P1 BRA `(.L_x_16) ;  /* 0x0000000000081947 */ /* 0x002fea0003800000 */
[----:B------:R-:W1:Y:S02]  /*12e0*/  SYNCS.PHASECHK.TRANS64.TRYWAIT P1, [R3+URZ], R0 ;  /* 0x00000000030075a7 */ /* 0x000e64000802017f */
[----:B-1----:R-:W-:Y:S05]  /*12f0*/  @!P1 BRA `(.L_x_17) ;  /* 0x00000228009c9947 */ /* 0x002fea0003800000 */
.L_x_16:
[----:B------:R-:W-:-:S04]  /*1300*/  UISETP.LT.AND UP0, UPT, UR40, 0x1, UPT ;  /* 0x000000012800788c */ /* 0x000fc8000bf01270 */
[----:B------:R-:W-:-:S06]  /*1310*/  USEL UR4, UR40, 0x1, UP0 ;  /* 0x0000000128047887 */ /* 0x000fcc0008000000 */
[----:B--2---:R-:W-:Y:S01]  /*1320*/  IMAD.U32 R5, RZ, RZ, UR4 ;  /* 0x00000004ff057e24 */ /* 0x004fe2000f8e00ff */
[----:B------:R-:W-:Y:S05]  /*1330*/  WARPSYNC.ALL ;  /* 0x0000000000007948 */ /* 0x000fea0003800000 */
[----:B------:R-:W-:-:S04]  /*1340*/  IADD3 R5, -R5, UR40, RZ ;  /* 0x0000002805057c10 */ /* 0x000fc8000fffe1ff */
[----:B------:R-:W-:Y:S01]  /*1350*/  ISETP.GE.AND P1, PT, R5, 0x1, PT ;  /* 0x000000010500780c */ /* 0x000fe20003f26270 */
[----:B------:R-:W-:Y:S01]  /*1360*/  UIADD3 UR4, UR41, 0x12180, URZ ;  /* 0x0001218029047890 */ /* 0x000fe2000fffe03f */
[----:B------:R-:W-:Y:S01]  /*1370*/  WARPGROUP.ARRIVE ;  /* 0x00000000000079c5 */ /* 0x000fe20000000000 */
[----:B------:R-:W-:Y:S01]  /*1380*/  UMOV UR9, 0x80000020 ;  /* 0x8000002000097882 */ /* 0x000fe20000000000 */
[----:B------:R-:W-:Y:S01]  /*1390*/  UMOV UR11, 0x80000020 ;  /* 0x80000020000b7882 */ /* 0x000fe20000000000 */
[----:B------:R-:W-:Y:S01]  /*13a0*/  USHF.R.U32.HI UR4, URZ, 0x4, UR4 ;  /* 0x000000043f047899 */ /* 0x000fe20008011604 */
[----:B------:R2:W-:Y:S01]  /*13b0*/  STL [R1+0x45c], R23 ;  /* 0x00045c1701007387 */ /* 0x0005e20000100800 */
[----:B------:R-:W-:Y:S01]  /*13c0*/  UMOV UR13, UR9 ;  /* 0x00000009000d7c82 */ /* 0x000fe20008000000 */
[----:B------:R-:W-:Y:S01]  /*13d0*/  UMOV UR15, 0x80000020 ;  /* 0x80000020000f7882 */ /* 0x000fe20000000000 */
[----:B------:R-:W-:Y:S01]  /*13e0*/  ULOP3.LUT UR5, UR4, 0x3fff, URZ, 0xc0, !UPT ;  /* 0x00003fff04057892 */ /* 0x000fe2000f8ec03f */
[----:B------:R4:W-:Y:S01]  /*13f0*/  STL [R1+0x458], R22 ;  /* 0x0004581601007387 */ /* 0x0009e20000100800 */
[----:B------:R-:W-:-:S02]  /*1400*/  ULOP3.LUT UR4, UR42, 0x10000, URZ, 0xfc, !UPT ;  /* 0x000100002a047892 */ /* 0x000fc4000f8efc3f */
[----:B------:R-:W-:Y:S01]  /*1410*/  ULOP3.LUT UR5, UR5, 0x10000, URZ, 0xfc, !UPT ;  /* 0x0001000005057892 */ /* 0x000fe2000f8efc3f */
[----:B------:R0:W-:Y:S01]  /*1420*/  STL [R1+0x454], R19 ;  /* 0x0004541301007387 */ /* 0x0001e20000100800 */
[----:B------:R-:W-:Y:S02]  /*1430*/  UIMAD UR6, UR39, 0x300, UR4 ;  /* 0x00000300270678a4 */ /* 0x000fe4000f8e0204 */
[----:B------:R-:W-:Y:S01]  /*1440*/  UIMAD UR7, UR39, 0x600, UR5 ;  /* 0x00000600270778a4 */ /* 0x000fe2000f8e0205 */
[----:B------:R1:W-:Y:S03]  /*1450*/  STL [R1+0x450], R18 ;  /* 0x0004501201007387 */ /* 0x0003e60000100800 */
[----:B------:R-:W-:Y:S01]  /*1460*/  UIADD3 UR14, UR7, 0x300, URZ ;  /* 0x00000300070e7890 */ /* 0x000fe2000fffe03f */
[----:B------:R3:W-:Y:S01]  /*1470*/  STL [R1+0x44c], R17 ;  /* 0x00044c1101007387 */ /* 0x0007e20000100800 */
[----:B------:R-:W-:Y:S01]  /*1480*/  UMOV UR8, UR6 ;  /* 0x0000000600087c82 */ /* 0x000fe20008000000 */
[----:B------:R-:W-:Y:S01]  /*1490*/  UMOV UR10, UR7 ;  /* 0x00000007000a7c82 */ /* 0x000fe20008000000 */
[----:B------:R-:W-:Y:S01]  /*14a0*/  UMOV UR12, UR8 ;  /* 0x00000008000c7c82 */ /* 0x000fe20008000000 */
[----:B------:R-:W-:Y:S01]  /*14b0*/  HGMMA.64x192x16.F32 R100, gdesc[UR8], RZ, !UPT, gsb0 ;  /* 0x02e00000086479f0 */ /* 0x000fe2000c0008ff */
[----:B-----5:R3:W-:Y:S04]  /*14c0*/  STL [R1+0x448], R16 ;  /* 0x0004481001007387 */ /* 0x0207e80000100800 */
[----:B------:R3:W-:Y:S04]  /*14d0*/  STL [R1+0x444], R5 ;  /* 0x0004440501007387 */ /* 0x0007e80000100800 */
[----:B------:R3:W-:Y:S01]  /*14e0*/  STL [R1+0x440], R2 ;  /* 0x0004400201007387 */ /* 0x0007e20000100800 */
[----:B------:R-:W-:-:S02]  /*14f0*/  WARPGROUP.DEPBAR.LE gsb0, 0x0 ;  /* 0x00008000000079c5 */ /* 0x000fc40000010000 */
[----:B------:R-:W-:Y:S02]  /*1500*/  IMAD.MOV.U32 R76, RZ, RZ, R120 ;  /* 0x000000ffff4c7224 */ /* 0x000fe400078e0078 */
[----:B------:R-:W-:Y:S02]  /*1510*/  IMAD.MOV.U32 R75, RZ, RZ, R121 ;  /* 0x000000ffff4b7224 */ /* 0x000fe400078e0079 */
[----:B------:R-:W-:Y:S02]  /*1520*/  IMAD.MOV.U32 R74, RZ, RZ, R122 ;  /* 0x000000ffff4a7224 */ /* 0x000fe400078e007a */
[----:B------:R-:W-:Y:S02]  /*1530*/  IMAD.MOV.U32 R73, RZ, RZ, R123 ;  /* 0x000000ffff497224 */ /* 0x000fe400078e007b */
[----:B------:R-:W-:Y:S02]  /*1540*/  IMAD.MOV.U32 R72, RZ, RZ, R124 ;  /* 0x000000ffff487224 */ /* 0x000fe400078e007c */
[----:B------:R-:W-:-:S02]  /*1550*/  IMAD.MOV.U32 R71, RZ, RZ, R125 ;  /* 0x000000ffff477224 */ /* 0x000fc400078e007d */
        /* <DEDUP_REMOVED lines=47> */
[----:B--2---:R-:W-:-:S02]  /*1850*/  IMAD.MOV.U32 R23, RZ, RZ, R173 ;  /* 0x000000ffff177224 */ /* 0x004fc400078e00ad */
[----:B----4-:R-:W-:Y:S02]  /*1860*/  IMAD.MOV.U32 R22, RZ, RZ, R174 ;  /* 0x000000ffff167224 */ /* 0x010fe400078e00ae */
[----:B------:R-:W-:Y:S02]  /*1870*/  IMAD.MOV.U32 R21, RZ, RZ, R175 ;  /* 0x000000ffff157224 */ /* 0x000fe400078e00af */
[----:B------:R-:W-:Y:S02]  /*1880*/  IMAD.MOV.U32 R20, RZ, RZ, R176 ;  /* 0x000000ffff147224 */ /* 0x000fe400078e00b0 */
[----:B0-----:R-:W-:Y:S02]  /*1890*/  IMAD.MOV.U32 R19, RZ, RZ, R177 ;  /* 0x000000ffff137224 */ /* 0x001fe400078e00b1 */
[----:B-1----:R-:W-:Y:S02]  /*18a0*/  IMAD.MOV.U32 R18, RZ, RZ, R178 ;  /* 0x000000ffff127224 */ /* 0x002fe400078e00b2 */
[----:B---3--:R-:W-:-:S02]  /*18b0*/  IMAD.MOV.U32 R17, RZ, RZ, R179 ;  /* 0x000000ffff117224 */ /* 0x008fc400078e00b3 */
        /* <DEDUP_REMOVED lines=16> */
[----:B------:R-:W-:Y:S01]  /*19c0*/  WARPGROUP.ARRIVE ;  /* 0x00000000000079c5 */ /* 0x000fe20000000000 */
[----:B------:R-:W-:Y:S02]  /*19d0*/  IMAD.MOV.U32 R96, RZ, RZ, R100 ;  /* 0x000000ffff607224 */ /* 0x000fe400078e0064 */
[----:B------:R-:W-:-:S02]  /*19e0*/  IMAD.MOV.U32 R95, RZ, RZ, R101 ;  /* 0x000000ffff5f7224 */ /* 0x000fc400078e0065 */
[----:B------:R-:W-:Y:S01]  /*19f0*/  IMAD.MOV.U32 R94, RZ, RZ, R102 ;  /* 0x000000ffff5e7224 */ /* 0x000fe200078e0066 */
[----:B------:R-:W-:Y:S01]  /*1a00*/  HGMMA.64x192x16.F32 R120, gdesc[UR12], RZ, !UPT, gsb0 ;  /* 0x02e000000c7879f0 */ /* 0x000fe2000c0008ff */
[----:B------:R-:W-:Y:S01]  /*1a10*/  IMAD.MOV.U32 R93, RZ, RZ, R103 ;  /* 0x000000ffff5d7224 */ /* 0x000fe200078e0067 */
[----:B------:R-:W-:Y:S01]  /*1a20*/  UIADD3 UR12, UR6, 0x200, URZ ;  /* 0x00000200060c7890 */ /* 0x000fe2000fffe03f */
[----:B------:R-:W-:Y:S01]  /*1a30*/  IMAD.MOV.U32 R92, RZ, RZ, R104 ;  /* 0x000000ffff5c7224 */ /* 0x000fe200078e0068 */
[----:B------:R-:W-:Y:S01]  /*1a40*/  UMOV UR13, 0x80000020 ;  /* 0x80000020000d7882 */ /* 0x000fe20000000000 */
        /* <DEDUP_REMOVED lines=14> */
[----:B------:R-:W-:Y:S01]  /*1b30*/  IMAD.MOV.U32 R77, RZ, RZ, R119 ;  /* 0x000000ffff4d7224 */ /* 0x000fe200078e0077 */
[----:B------:R-:W-:-:S02]  /*1b40*/  WARPGROUP.DEPBAR.LE gsb0, 0x0 ;  /* 0x00008000000079c5 */ /* 0x000fc40000010000 */
[----:B------:R0:W-:Y:S04]  /*1b50*/  STL.64 [R1+0x5d8], R214 ;  /* 0x0005d8d601007387 */ /* 0x0001e80000100a00 */
[----:B------:R1:W-:Y:S04]  /*1b60*/  STL.64 [R1+0x5d0], R212 ;  /* 0x0005d0d401007387 */ /* 0x0003e80000100a00 */
[----:B------:R2:W-:Y:S04]  /*1b70*/  STL.64 [R1+0x5c8], R210 ;  /* 0x0005c8d201007387 */ /* 0x0005e80000100a00 */
[----:B------:R3:W-:Y:S01]  /*1b80*/  STL.64 [R1+0x5c0], R208 ;  /* 0x0005c0d001007387 */ /* 0x0007e20000100a00 */
[----:B0-----:R-:W-:-:S02]  /*1b90*/  IMAD.MOV.U32 R214, RZ, RZ, R2 ;  /* 0x000000ffffd67224 */ /* 0x001fc400078e0002 */
[----:B------:R-:W-:Y:S01]  /*1ba0*/  IMAD.MOV.U32 R215, RZ, RZ, R0 ;  /* 0x000000ffffd77224 */ /* 0x000fe200078e0000 */
[----:B------:R0:W-:Y:S01]  /*1bb0*/  STL.64 [R1+0x5b8], R206 ;  /* 0x0005b8ce01007387 */ /* 0x0001e20000100a00 */
[----:B-1----:R-:W-:Y:S02]  /*1bc0*/  IMAD.MOV.U32 R212, RZ, RZ, R4 ;  /* 0x000000ffffd47224 */ /* 0x002fe400078e0004 */
[----:B------:R-:W-:Y:S01]  /*1bd0*/  IMAD.MOV.U32 R213, RZ, RZ, R3 ;  /* 0x000000ffffd57224 */ /* 0x000fe200078e0003 */
[----:B------:R1:W-:Y:S01]  /*1be0*/  STL.64 [R1+0x5b0], R204 ;  /* 0x0005b0cc01007387 */ /* 0x0003e20000100a00 */
[----:B--2---:R-:W-:Y:S02]  /*1bf0*/  IMAD.MOV.U32 R210, RZ, RZ, R6 ;  /* 0x000000ffffd27224 */ /* 0x004fe400078e0006 */
[----:B------:R-:W-:Y:S01]  /*1c00*/  IMAD.MOV.U32 R211, RZ, RZ, R5 ;  /* 0x000000ffffd37224 */ /* 0x000fe200078e0005 */
[----:B------:R2:W-:Y:S01]  /*1c10*/  STL.64 [R1+0x5a8], R202 ;  /* 0x0005a8ca01007387 */ /* 0x0005e20000100a00 */
[----:B---3--:R-:W-:-:S02]  /*1c20*/  IMAD.MOV.U32 R208, RZ, RZ, R8 ;  /* 0x000000ffffd07224 */ /* 0x008fc400078e0008 */
[----:B------:R-:W-:Y:S01]  /*1c30*/  IMAD.MOV.U32 R209, RZ, RZ, R7 ;  /* 0x000000ffffd17224 */ /* 0x000fe200078e0007 */
[----:B------:R3:W-:Y:S01]  /*1c40*/  STL.64 [R1+0x5a0], R200 ;  /* 0x0005a0c801007387 */ /* 0x0007e20000100a00 */
[----:B0-----:R-:W-:Y:S02]  /*1c50*/  IMAD.MOV.U32 R206, RZ, RZ, R10 ;  /* 0x000000ffffce7224 */ /* 0x001fe400078e000a */
[----:B------:R-:W-:Y:S01]  /*1c60*/  IMAD.MOV.U32 R207, RZ, RZ, R9 ;  /* 0x000000ffffcf7224 */ /* 0x000fe200078e0009 */
[----:B------:R0:W-:Y:S01]  /*1c70*/  STL.64 [R1+0x598], R198 ;  /* 0x000598c601007387 */ /* 0x0001e20000100a00 */
[----:B-1----:R-:W-:Y:S02]  /*1c80*/  IMAD.MOV.U32 R204, RZ, RZ, R12 ;  /* 0x000000ffffcc7224 */ /* 0x002fe400078e000c */
[----:B------:R-:W-:Y:S01]  /*1c90*/  IMAD.MOV.U32 R205, RZ, RZ, R11 ;  /* 0x000000ffffcd7224 */ /* 0x000fe200078e000b */
[----:B------:R1:W-:Y:S01]  /*1ca0*/  STL.64 [R1+0x590], R196 ;  /* 0x000590c401007387 */ /* 0x0003e20000100a00 */
[----:B--2---:R-:W-:-:S02]  /*1cb0*/  IMAD.MOV.U32 R202, RZ, RZ, R14 ;  /* 0x000000ffffca7224 */ /* 0x004fc400078e000e */
[----:B------:R-:W-:Y:S01]  /*1cc0*/  IMAD.MOV.U32 R203, RZ, RZ, R13 ;  /* 0x000000ffffcb7224 */ /* 0x000fe200078e000d */
[----:B------:R2:W-:Y:S01]  /*1cd0*/  STL.64 [R1+0x588], R194 ;  /* 0x000588c201007387 */ /* 0x0005e20000100a00 */
[----:B---3--:R-:W-:Y:S02]  /*1ce0*/  IMAD.MOV.U32 R200, RZ, RZ, R16 ;  /* 0x000000ffffc87224 */ /* 0x008fe400078e0010 */
[----:B------:R-:W-:Y:S01]  /*1cf0*/  IMAD.MOV.U32 R201, RZ, RZ, R15 ;  /* 0x000000ffffc97224 */ /* 0x000fe200078e000f */
[----:B------:R3:W-:Y:S01]  /*1d00*/  STL.64 [R1+0x580], R192 ;  /* 0x000580c001007387 */ /* 0x0007e20000100a00 */
[----:B0-----:R-:W-:Y:S02]  /*1d10*/  IMAD.MOV.U32 R198, RZ, RZ, R18 ;  /* 0x000000ffffc67224 */ /* 0x001fe400078e0012 */
[----:B------:R-:W-:Y:S01]  /*1d20*/  IMAD.MOV.U32 R199, RZ, RZ, R17 ;  /* 0x000000ffffc77224 */ /* 0x000fe200078e0011 */
[----:B------:R0:W-:Y:S01]  /*1d30*/  STL.64 [R1+0x578], R190 ;  /* 0x000578be01007387 */ /* 0x0001e20000100a00 */
[----:B-1----:R-:W-:-:S02]  /*1d40*/  IMAD.MOV.U32 R196, RZ, RZ, R20 ;  /* 0x000000ffffc47224 */ /* 0x002fc400078e0014 */
[----:B------:R-:W-:Y:S01]  /*1d50*/  IMAD.MOV.U32 R197, RZ, RZ, R19 ;  /* 0x000000ffffc57224 */ /* 0x000fe200078e0013 */
[----:B------:R1:W-:Y:S01]  /*1d60*/  STL.64 [R1+0x570], R188 ;  /* 0x000570bc01007387 */ /* 0x0003e20000100a00 */
[----:B--2---:R-:W-:Y:S02]  /*1d70*/  IMAD.MOV.U32 R194, RZ, RZ, R22 ;  /* 0x000000ffffc27224 */ /* 0x004fe400078e0016 */
[----:B------:R-:W-:Y:S01]  /*1d80*/  IMAD.MOV.U32 R195, RZ, RZ, R21 ;  /* 0x000000ffffc37224 */ /* 0x000fe200078e0015 */
[----:B------:R2:W-:Y:S01]  /*1d90*/  STL.64 [R1+0x568], R186 ;  /* 0x000568ba01007387 */ /* 0x0005e20000100a00 */
[----:B---3--:R-:W-:Y:S02]  /*1da0*/  IMAD.MOV.U32 R192, RZ, RZ, R24 ;  /* 0x000000ffffc07224 */ /* 0x008fe400078e0018 */
[----:B------:R-:W-:Y:S01]  /*1db0*/  IMAD.MOV.U32 R193, RZ, RZ, R23 ;  /* 0x000000ffffc17224 */ /* 0x000fe200078e0017 */
        /* <DEDUP_REMOVED lines=99> */
[----:B------:R-:W-:Y:S01]  /*23f0*/  STL.64 [R1+0x758], R214 ;  /* 0x000758d601007387 */ /* 0x000fe20000100a00 */
[----:B-1----:R-:W-:-:S02]  /*2400*/  IMAD.MOV.U32 R124, RZ, RZ, R92 ;  /* 0x000000ffff7c7224 */ /* 0x002fc400078e005c */
[----:B------:R-:W-:Y:S01]  /*2410*/  IMAD.MOV.U32 R125, RZ, RZ, R91 ;  /* 0x000000ffff7d7224 */ /* 0x000fe200078e005b */
[----:B------:R-:W-:Y:S01]  /*2420*/  STL.64 [R1+0x750], R212 ;  /* 0x000750d401007387 */ /* 0x000fe20000100a00 */
[----:B--2---:R-:W-:Y:S02]  /*2430*/  IMAD.MOV.U32 R122, RZ, RZ, R94 ;  /* 0x000000ffff7a7224 */ /* 0x004fe400078e005e */
[----:B------:R-:W-:Y:S01]  /*2440*/  IMAD.MOV.U32 R123, RZ, RZ, R93 ;  /* 0x000000ffff7b7224 */ /* 0x000fe200078e005d */
[----:B------:R-:W-:Y:S01]  /*2450*/  STL.64 [R1+0x748], R210 ;  /* 0x000748d201007387 */ /* 0x000fe20000100a00 */
[----:B---3--:R-:W-:Y:S02]  /*2460*/  IMAD.MOV.U32 R120, RZ, RZ, R96 ;  /* 0x000000ffff787224 */ /* 0x008fe400078e0060 */
[----:B------:R-:W-:Y:S01]  /*2470*/  IMAD.MOV.U32 R121, RZ, RZ, R95 ;  /* 0x000000ffff797224 */ /* 0x000fe200078e005f */
[----:B------:R-:W-:Y:S01]  /*2480*/  STL.64 [R1+0x740], R208 ;  /* 0x000740d001007387 */ /* 0x000fe20000100a00 */
[----:B------:R-:W-:-:S03]  /*2490*/  WARPGROUP.ARRIVE ;  /* 0x00000000000079c5 */ /* 0x000fc60000000000 */
[----:B------:R-:W-:Y:S03]  /*24a0*/  STL.64 [R1+0x738], R206 ;  /* 0x000738ce01007387 */ /* 0x000fe60000100a00 */
[----:B------:R-:W-:Y:S01]  /*24b0*/  HGMMA.64x192x16.F32 R24, gdesc[UR12], RZ, !UPT, gsb0 ;  /* 0x02e000000c1879f0 */ /* 0x000fe2000c0008ff */
[----:B------:R-:W-:Y:S01]  /*24c0*/  STL.64 [R1+0x730], R204 ;  /* 0x000730cc01007387 */ /* 0x000fe20000100a00 */
[----:B------:R-:W-:Y:S01]  /*24d0*/  UMOV UR14, UR10 ;  /* 0x0000000a000e7c82 */ /* 0x000fe20008000000 */
[----:B------:R-:W-:Y:S02]  /*24e0*/  UMOV UR15, UR11 ;  /* 0x0000000b000f7c82 */ /* 0x000fe40008000000 */
[----:B------:R-:W-:Y:S04]  /*24f0*/  STL.64 [R1+0x728], R202 ;  /* 0x000728ca01007387 */ /* 0x000fe80000100a00 */
        /* <DEDUP_REMOVED lines=40> */
[----:B------:R0:W-:Y:S01]  /*2780*/  STL.64 [R1+0x5e0], R120 ;  /* 0x0005e07801007387 */ /* 0x0001e20000100a00 */
[----:B------:R-:W-:-:S02]  /*2790*/  WARPGROUP.DEPBAR.LE gsb0, 0x0 ;  /* 0x00008000000079c5 */ /* 0x000fc40000010000 */
[----:B0-----:R-:W-:-:S06]  /*27a0*/  WARPGROUP.ARRIVE ;  /* 0x00000000000079c5 */ /* 0x001fcc0000000000 */
[----:B------:R-:W-:Y:S03]  /*27b0*/  HGMMA.64x192x16.F32 R120, gdesc[UR12], RZ, !UPT, gsb0 ;  /* 0x02e000000c7879f0 */ /* 0x000fe6000c0008ff */
[----:B------:R-:W-:Y:S02]  /*27c0*/  WARPGROUP.DEPBAR.LE gsb0, 0x0 ;  /* 0x00008000000079c5 */ /* 0x000fe40000010000 */
[----:B------:R-:W-:Y:S01]  /*27d0*/  STL.64 [R1], R120 ;  /* 0x0000007801007387 */ /* 0x000fe20000100a00 */
[----:B------:R-:W-:Y:S02]  /*27e0*/  IMAD.MOV.U32 R3, RZ, RZ, R214 ;  /* 0x000000ffff037224 */ /* 0x000fe400078e00d6 */
[----:B------:R-:W-:Y:S01]  /*27f0*/  IMAD.MOV.U32 R0, RZ, RZ, R215 ;  /* 0x000000ffff007224 */ /* 0x000fe200078e00d7 */
[----:B------:R-:W-:Y:S01]  /*2800*/  STL.64 [R1+0x8], R122 ;  /* 0x0000087a01007387 */ /* 0x000fe20000100a00 */
[----:B------:R-:W-:-:S02]  /*2810*/  IMAD.MOV.U32 R6, RZ, RZ, R212 ;  /* 0x000000ffff067224 */ /* 0x000fc400078e00d4 */
[----:B------:R-:W-:Y:S01]  /*2820*/  IMAD.MOV.U32 R4, RZ, RZ, R213 ;  /* 0x000000ffff047224 */ /* 0x000fe200078e00d5 */
[----:B------:R-:W-:Y:S01]  /*2830*/  STL.64 [R1+0x10], R124 ;  /* 0x0000107c01007387 */ /* 0x000fe20000100a00 */
[----:B------:R-:W-:Y:S02]  /*2840*/  IMAD.MOV.U32 R8, RZ, RZ, R210 ;  /* 0x000000ffff087224 */ /* 0x000fe400078e00d2 */
[----:B------:R-:W-:Y:S01]  /*2850*/  IMAD.MOV.U32 R7, RZ, RZ, R211 ;  /* 0x000000ffff077224 */ /* 0x000fe200078e00d3 */
[----:B------:R-:W-:Y:S01]  /*2860*/  STL.64 [R1+0x18], R126 ;  /* 0x0000187e01007387 */ /* 0x000fe20000100a00 */
        /* <DEDUP_REMOVED lines=54> */
[----:B------:R-:W-:-:S03]  /*2bd0*/  IMAD.MOV.U32 R23, RZ, RZ, R173 ;  /* 0x000000ffff177224 */ /* 0x000fc600078e00ad */
[----:B------:R-:W-:Y:S04]  /*2be0*/  STL.64 [R1+0xb0], R164 ;  /* 0x0000b0a401007387 */ /* 0x000fe80000100a00 */
[----:B------:R-:W-:Y:S04]  /*2bf0*/  STL.64 [R1+0xb8], R166 ;  /* 0x0000b8a601007387 */ /* 0x000fe80000100a00 */
[----:B------:R-:W-:Y:S04]  /*2c00*/  STL.64 [R1+0xc0], R168 ;  /* 0x0000c0a801007387 */ /* 0x000fe80000100a00 */
[----:B------:R-:W-:Y:S04]  /*2c10*/  STL.64 [R1+0xc8], R170 ;  /* 0x0000c8aa01007387 */ /* 0x000fe80000100a00 */
[----:B------:R0:W-:Y:S04]  /*2c20*/  STL [R1+0xd0], R172 ;  /* 0x0000d0ac01007387 */ /* 0x0001e80000100800 */
[----:B------:R-:W2:Y:S04]  /*2c30*/  LDL.LU.64 R214, [R1+0x758] ;  /* 0x0007580001d67983 */ /* 0x000ea80000300a00 */
        /* <DEDUP_REMOVED lines=20> */
[----:B0-----:R-:W2:Y:S04]  /*2d80*/  LDL.LU.64 R172, [R1+0x6b0] ;  /* 0x0006b00001ac7983 */ /* 0x001ea80000300a00 */
        /* <DEDUP_REMOVED lines=25> */
[----:B------:R-:W2:Y:S01]  /*2f20*/  LDL.LU.64 R120, [R1+0x5e0] ;  /* 0x0005e00001787983 */ /* 0x000ea20000300a00 */
[----:B------:R-:W-:-:S02]  /*2f30*/  UIADD3 UR8, UR6, 0x2, URZ ;  /* 0x0000000206087890 */ /* 0x000fc4000fffe03f */
[----:B------:R-:W-:Y:S01]  /*2f40*/  UIADD3 UR10, UR7, 0x2, URZ ;  /* 0x00000002070a7890 */ /* 0x000fe2000fffe03f */
[----:B------:R-:W-:Y:S01]  /*2f50*/  UMOV UR9, 0x80000020 ;  /* 0x8000002000097882 */ /* 0x000fe20000000000 */
[----:B------:R-:W-:Y:S01]  /*2f60*/  UMOV UR11, 0x80000020 ;  /* 0x80000020000b7882 */ /* 0x000fe20000000000 */
[----:B--2---:R-:W-:-:S06]  /*2f70*/  WARPGROUP.ARRIVE ;  /* 0x00000000000079c5 */ /* 0x004fcc0000000000 */
[----:B------:R-:W-:Y:S03]  /*2f80*/  HGMMA.64x192x16.F32 R120, gdesc[UR8], R120, gsb0 ;  /* 0x02e00000087879f0 */ /* 0x000fe60008000878 */
[----:B------:R-:W-:Y:S02]  /*2f90*/  WARPGROUP.DEPBAR.LE gsb0, 0x0 ;  /* 0x00008000000079c5 */ /* 0x000fe40000010000 */
        /* <DEDUP_REMOVED lines=47> */
[----:B------:R0:W-:Y:S04]  /*3290*/  STL.64 [R1+0x2f8], R214 ;  /* 0x0002f8d601007387 */ /* 0x0001e80000100a00 */
        /* <DEDUP_REMOVED lines=48> */
[----:B------:R-:W-:Y:S01]  /*35a0*/  UIADD3 UR14, UR7, 0x302, URZ ;  /* 0x00000302070e7890 */ /* 0x000fe2000fffe03f */
[----:B------:R-:W-:Y:S01]  /*35b0*/  UMOV UR12, UR8 ;  /* 0x00000008000c7c82 */ /* 0x000fe20008000000 */
[----:B------:R-:W-:Y:S01]  /*35c0*/  UMOV UR13, UR9 ;  /* 0x00000009000d7c82 */ /* 0x000fe20008000000 */
        /* <DEDUP_REMOVED lines=42> */
[----:B0-----:R-:W2:Y:S04]  /*3870*/  LDL.LU R140, [R1] ;  /* 0x00000000018c7983 */ /* 0x001ea80000300800 */
[----:B------:R-:W2:Y:S04]  /*3880*/  LDL.LU R141, [R1+0x4] ;  /* 0x00000400018d7983 */ /* 0x000ea80000300800 */
        /* <DEDUP_REMOVED lines=50> */
[----:B------:R-:W2:Y:S01]  /*3bb0*/  LDL.LU R192, [R1+0xd0] ;  /* 0x0000d00001c07983 */ /* 0x000ea20000300800 */
[----:B------:R-:W-:Y:S01]  /*3bc0*/  UIADD3 UR12, UR6, 0x202, URZ ;  /* 0x00000202060c7890 */ /* 0x000fe2000fffe03f */
[----:B------:R-:W-:Y:S01]  /*3bd0*/  WARPGROUP.ARRIVE ;  /* 0x00000000000079c5 */ /* 0x000fe20000000000 */
[----:B------:R-:W-:Y:S01]  /*3be0*/  UMOV UR13, 0x80000020 ;  /* 0x80000020000d7882 */ /* 0x000fe20000000000 */
[----:B------:R-:W-:-:S02]  /*3bf0*/  IMAD.MOV.U32 R201, RZ, RZ, R235 ;  /* 0x000000ffffc97224 */ /* 0x000fc400078e00eb */
[----:B------:R-:W-:Y:S02]  /*3c00*/  IMAD.MOV.U32 R202, RZ, RZ, R234 ;  /* 0x000000ffffca7224 */ /* 0x000fe400078e00ea */
[----:B------:R-:W-:Y:S02]  /*3c10*/  IMAD.MOV.U32 R203, RZ, RZ, R233 ;  /* 0x000000ffffcb7224 */ /* 0x000fe400078e00e9 */
[----:B------:R-:W-:Y:S01]  /*3c20*/  HGMMA.64x192x16.F32 R24, gdesc[UR12], R24, gsb0 ;  /* 0x02e000000c1879f0 */ /* 0x000fe20008000818 */
        /* <DEDUP_REMOVED lines=19> */
[----:B------:R-:W-:Y:S01]  /*3d60*/  IMAD.MOV.U32 R200, RZ, RZ, R2 ;  /* 0x000000ffffc87224 */ /* 0x000fe200078e0002 */
[----:B------:R-:W-:Y:S01]  /*3d70*/  UMOV UR8, UR12 ;  /* 0x0000000c00087c82 */ /* 0x000fe20008000000 */
[----:B------:R-:W-:Y:S01]  /*3d80*/  IMAD.MOV.U32 R221, RZ, RZ, R21 ;  /* 0x000000ffffdd7224 */ /* 0x000fe200078e0015 */
[----:B------:R-:W-:Y:S01]  /*3d90*/  UMOV UR9, UR13 ;  /* 0x0000000d00097c82 */ /* 0x000fe20008000000 */
[----:B------:R-:W-:Y:S01]  /*3da0*/  IMAD.MOV.U32 R222, RZ, RZ, R20 ;  /* 0x000000ffffde7224 */ /* 0x000fe200078e0014 */
[----:B------:R0:W5:Y:S01]  /*3db0*/  LDL.LU R23, [R1+0x45c] ;  /* 0x00045c0001177983 */ /* 0x0001620000300800 */
[----:B------:R-:W-:-:S02]  /*3dc0*/  IMAD.MOV.U32 R223, RZ, RZ, R15 ;  /* 0x000000ffffdf7224 */ /* 0x000fc400078e000f */
[----:B------:R-:W-:Y:S01]  /*3dd0*/  IMAD.MOV.U32 R224, RZ, RZ, R14 ;  /* 0x000000ffffe07224 */ /* 0x000fe200078e000e */
[----:B------:R0:W5:Y:S01]  /*3de0*/  LDL.LU R22, [R1+0x458] ;  /* 0x0004580001167983 */ /* 0x0001620000300800 */
[----:B------:R-:W-:Y:S02]  /*3df0*/  IMAD.MOV.U32 R225, RZ, RZ, R13 ;  /* 0x000000ffffe17224 */ /* 0x000fe400078e000d */
[----:B------:R-:W-:Y:S01]  /*3e00*/  IMAD.MOV.U32 R226, RZ, RZ, R12 ;  /* 0x000000ffffe27224 */ /* 0x000fe200078e000c */
[----:B------:R0:W5:Y:S01]  /*3e10*/  LDL.LU R19, [R1+0x454] ;  /* 0x0004540001137983 */ /* 0x0001620000300800 */
[----:B------:R-:W-:Y:S02]  /*3e20*/  IMAD.MOV.U32 R227, RZ, RZ, R11 ;  /* 0x000000ffffe37224 */ /* 0x000fe400078e000b */
        /* <DEDUP_REMOVED lines=11> */
[----:B------:R-:W-:-:S03]  /*3ee0*/  IMAD.MOV.U32 R235, RZ, RZ, R0 ;  /* 0x000000ffffeb7224 */ /* 0x000fc600078e0000 */
[----:B------:R0:W5:Y:S01]  /*3ef0*/  LDL.LU R2, [R1+0x440] ;  /* 0x0004400001027983 */ /* 0x0001620000300800 */
[----:B------:R-:W-:Y:S02]  /*3f00*/  WARPGROUP.DEPBAR.LE gsb0, 0x0 ;  /* 0x00008000000079c5 */ /* 0x000fe40000010000 */
[----:B--2---:R-:W-:-:S06]  /*3f10*/  WARPGROUP.ARRIVE ;  /* 0x00000000000079c5 */ /* 0x004fcc0000000000 */
[----:B------:R-:W-:Y:S03]  /*3f20*/  HGMMA.64x192x16.F32 R140, gdesc[UR8], R140, gsb0 ;  /* 0x02e00000088c79f0 */ /* 0x000fe6000800088c */
[----:B------:R-:W-:Y:S02]  /*3f30*/  WARPGROUP.DEPBAR.LE gsb0, 0x0 ;  /* 0x00008000000079c5 */ /* 0x000fe40000010000 */
[----:B------:R-:W-:Y:S04]  /*3f40*/  STL.64 [R1], R140 ;  /* 0x0000008c01007387 */ /* 0x000fe80000100a00 */
        /* <DEDUP_REMOVED lines=47> */
[----:B-1----:R0:W5:Y:S04]  /*4240*/  LDL.LU.64 R214, [R1+0x438] ;  /* 0x0004380001d67983 */ /* 0x0021680000300a00 */
[----:B------:R0:W5:Y:S04]  /*4250*/  LDL.LU.64 R212, [R1+0x430] ;  /* 0x0004300001d47983 */ /* 0x0001680000300a00 */
        /* <DEDUP_REMOVED lines=35> */
[----:B------:R0:W5:Y:S01]  /*4490*/  LDL.LU.64 R140, [R1+0x310] ;  /* 0x00031000018c7983 */ /* 0x0001620000300a00 */
[----:B------:R-:W-:Y:S05]  /*44a0*/  @!P1 BRA `(.L_x_18) ;  /* 0x0000003c00789947 */ /* 0x000fea0003800000 */
[----:B------:R-:W-:Y:S01]  /*44b0*/  UIADD3 UR6, UR39, 0x1, URZ ;  /* 0x0000000127067890 */ /* 0x000fe2000fffe03f */
[----:B-----5:R-:W-:-:S03]  /*44c0*/  IMAD.MOV.U32 R0, RZ, RZ, R5 ;  /* 0x000000ffff007224 */ /* 0x020fc600078e0005 */
[----:B------:R-:W-:-:S04]  /*44d0*/  UISETP.NE.AND UP0, UPT, UR6, 0x6, UPT ;  /* 0x000000060600788c */ /* 0x000fc8000bf05270 */
[----:B------:R-:W-:Y:S02]  /*44e0*/  USEL UR7, URZ, 0x1, UP0 ;  /* 0x000000013f077887 */ /* 0x000fe40008000000 */
[----:B------:R-:W-:Y:S02]  /*44f0*/  USEL UR6, UR6, URZ, UP0 ;  /* 0x0000003f06067287 */ /* 0x000fe40008000000 */
[----:B------:R-:W-:-:S06]  /*4500*/  ULOP3.LUT UR7, UR38, UR7, URZ, 0x3c, !UPT ;  /* 0x0000000726077292 */ /* 0x000fcc000f8e3c3f */
[----:B------:R-:W-:Y:S01]  /*4510*/  IMAD.U32 R3, RZ, RZ, UR7 ;  /* 0x00000007ff037e24 */ /* 0x000fe2000f8e00ff */
[----:B------:R-:W-:-:S06]  /*4520*/  UMOV UR7, UR39 ;  /* 0x0000002700077c82 */ /* 0x000fcc0008000000 */
.L_x_25:
[----:B------:R-:W-:Y:S05]  /*4530*/  @!P0 BRA `(.L_x_19) ;  /* 0x0000000000048947 */ /* 0x000fea0003800000 */
[----:B------:R-:W-:Y:S01]  /*4540*/  BPT.TRAP 0x1 ;  /* 0x000000040000795c */ /* 0x000fe20000300000 */
.L_x_19:
[----:B------:R-:W-:Y:S01]  /*4550*/  ULEA UR8, UR6, UR41, 0x3 ;  /* 0x0000002906087291 */ /* 0x000fe2000f8e183f */
[----:B------:R-:W-:-:S08]  /*4560*/  SHF.L.U32 R4, R3, 0x1f, RZ ;  /* 0x0000001f03047819 */ /* 0x000fd000000006ff */
[----:B------:R1:W2:Y:S01]  /*4570*/  SYNCS.PHASECHK.TRANS64.TRYWAIT P1, [UR8], R4 ;  /* 0x00000004ff0075a7 */ /* 0x0002a20008020148 */
[----:B------:R-:W-:Y:S05]  /*4580*/  @!P0 BRA `(.L_x_20) ;  /* 0x0000000000048947 */ /* 0x000fea0003800000 */
[----:B------:R-:W-:Y:S01]  /*4590*/  BPT.TRAP 0x1 ;  /* 0x000000040000795c */ /* 0x000fe20000300000 */
.L_x_20:
[----:B--2---:R-:W-:Y:S05]  /*45a0*/  @P1 BRA `(.L_x_21) ;  /* 0x0000000000081947 */ /* 0x004fea0003800000 */
[----:B------:R-:W2:Y:S02]  /*45b0*/  SYNCS.PHASECHK.TRANS64.TRYWAIT P1, [UR8], R4 ;  /* 0x00000004ff0075a7 */ /* 0x000ea40008020148 */
[----:B--2---:R-:W-:Y:S05]  /*45c0*/  @!P1 BRA `(.L_x_22) ;  /* 0x000001f400fc9947 */ /* 0x004fea0003800000 */
.L_x_21:
        /* <DEDUP_REMOVED lines=48> */
[----:B---3--:R-:W3:Y:S04]  /*48d0*/  LDL.LU.64 R24, [R1+0x180] ;  /* 0x0001800001187983 */ /* 0x008ee80000300a00 */
[----:B------:R-:W3:Y:S04]  /*48e0*/  LDL.LU.64 R26, [R1+0x188] ;  /* 0x00018800011a7983 */ /* 0x000ee80000300a00 */
        /* <DEDUP_REMOVED lines=45> */
[----:B------:R-:W3:Y:S01]  /*4bc0*/  LDL.LU.64 R118, [R1+0x2f8] ;  /* 0x0002f80001767983 */ /* 0x000ee20000300a00 */
[----:B------:R-:W-:-:S02]  /*4bd0*/  UIMAD UR16, UR6, 0x300, UR4 ;  /* 0x00000300061078a4 */ /* 0x000fc4000f8e0204 */
[----:B------:R-:W-:Y:S01]  /*4be0*/  UIMAD UR17, UR6, 0x600, UR5 ;  /* 0x00000600061178a4 */ /* 0x000fe2000f8e0205 */
[----:B------:R-:W-:Y:S01]  /*4bf0*/  STL [R1+0x464], R23 ;  /* 0x0004641701007387 */ /* 0x000fe20000100800 */
[----:B------:R-:W-:Y:S01]  /*4c00*/  UMOV UR9, 0x80000020 ;  /* 0x8000002000097882 */ /* 0x000fe20000000000 */
[----:B------:R-:W-:Y:S02]  /*4c10*/  UMOV UR11, 0x80000020 ;  /* 0x80000020000b7882 */ /* 0x000fe40000000000 */
[----:B------:R-:W-:Y:S02]  /*4c20*/  UMOV UR8, UR16 ;  /* 0x0000001000087c82 */ /* 0x000fe40008000000 */
[----:B------:R-:W-:Y:S01]  /*4c30*/  UMOV UR10, UR17 ;  /* 0x00000011000a7c82 */ /* 0x000fe20008000000 */
[----:B------:R-:W-:Y:S01]  /*4c40*/  UIADD3 UR14, UR17, 0x300, URZ ;  /* 0x00000300110e7890 */ /* 0x000fe2000fffe03f */
[----:B------:R-:W-:Y:S01]  /*4c50*/  STL [R1+0x460], R22 ;  /* 0x0004601601007387 */ /* 0x000fe20000100800 */
[----:B------:R-:W-:Y:S01]  /*4c60*/  UMOV UR12, UR8 ;  /* 0x00000008000c7c82 */ /* 0x000fe20008000000 */
[----:B------:R-:W-:Y:S01]  /*4c70*/  UMOV UR13, UR9 ;  /* 0x00000009000d7c82 */ /* 0x000fe20008000000 */
[----:B------:R-:W-:Y:S01]  /*4c80*/  UMOV UR15, 0x80000020 ;  /* 0x80000020000f7882 */ /* 0x000fe20000000000 */
[----:B------:R-:W-:Y:S04]  /*4c90*/  STL [R1+0x45c], R19 ;  /* 0x00045c1301007387 */ /* 0x000fe80000100800 */
[----:B------:R-:W-:Y:S04]  /*4ca0*/  STL [R1+0x458], R18 ;  /* 0x0004581201007387 */ /* 0x000fe80000100800 */
[----:B------:R-:W-:Y:S04]  /*4cb0*/  STL [R1+0x454], R17 ;  /* 0x0004541101007387 */ /* 0x000fe80000100800 */
[----:B------:R-:W-:Y:S04]  /*4cc0*/  STL [R1+0x450], R16 ;  /* 0x0004501001007387 */ /* 0x000fe80000100800 */
[----:B------:R-:W-:Y:S04]  /*4cd0*/  STL [R1+0x44c], R5 ;  /* 0x00044c0501007387 */ /* 0x000fe80000100800 */
[----:B------:R-:W-:Y:S04]  /*4ce0*/  STL [R1+0x448], R3 ;  /* 0x0004480301007387 */ /* 0x000fe80000100800 */
[----:B------:R4:W-:Y:S04]  /*4cf0*/  STL [R1+0x444], R2 ;  /* 0x0004440201007387 */ /* 0x0009e80000100800 */
[----:B------:R0:W-:Y:S01]  /*4d00*/  STL [R1+0x440], R0 ;  /* 0x0004400001007387 */ /* 0x0001e20000100800 */
[----:B---3--:R-:W-:-:S06]  /*4d10*/  WARPGROUP.ARRIVE ;  /* 0x00000000000079c5 */ /* 0x008fcc0000000000 */
[----:B------:R-:W-:Y:S03]  /*4d20*/  HGMMA.64x192x16.F32 R24, gdesc[UR8], R24, gsb0 ;  /* 0x02e00000081879f0 */ /* 0x000fe60008000818 */
[----:B------:R-:W-:Y:S02]  /*4d30*/  WARPGROUP.DEPBAR.LE gsb0, 0x0 ;  /* 0x00008000000079c5 */ /* 0x000fe40000010000 */
[----:B------:R-:W-:Y:S01]  /*4d40*/  WARPGROUP.ARRIVE ;  /* 0x00000000000079c5 */ /* 0x000fe20000000000 */
[----:B------:R-:W-:Y:S01]  /*4d50*/  STL.64 [R1+0x180], R24 ;  /* 0x0001801801007387 */ /* 0x000fe20000100a00 */
[----:B----4-:R-:W-:Y:S02]  /*4d60*/  IMAD.MOV.U32 R2, RZ, RZ, R118 ;  /* 0x000000ffff027224 */ /* 0x010fe400078e0076 */
[----:B0-----:R-:W-:Y:S01]  /*4d70*/  IMAD.MOV.U32 R0, RZ, RZ, R119 ;  /* 0x000000ffff007224 */ /* 0x001fe200078e0077 */
[----:B------:R-:W-:Y:S10]  /*4d80*/  STL.64 [R1+0x188], R26 ;  /* 0x0001881a01007387 */ /* 0x000ff40000100a00 */
[----:B------:R-:W-:Y:S01]  /*4d90*/  HGMMA.64x192x16.F32 R120, gdesc[UR12], R120, gsb0 ;  /* 0x02e000000c7879f0 */ /* 0x000fe20008000878 */
[----:B-12---:R-:W-:Y:S01]  /*4da0*/  IMAD.MOV.U32 R4, RZ, RZ, R116 ;  /* 0x000000ffff047224 */ /* 0x006fe200078e0074 */
        /* <DEDUP_REMOVED lines=110> */
[----:B------:R-:W-:-:S03]  /*5490*/  WARPGROUP.DEPBAR.LE gsb0, 0x0 ;  /* 0x00008000000079c5 */ /* 0x000fc60000010000 */
[----:B------:R-:W2:Y:S04]  /*54a0*/  LDL.LU.64 R28, [R1+0x778] ;  /* 0x00077800011c7983 */ /* 0x000ea80000300a00 */
[----:B------:R-:W2:Y:S04]  /*54b0*/  LDL.LU.64 R26, [R1+0x770] ;  /* 0x00077000011a7983 */ /* 0x000ea80000300a00 */
[----:B------:R-:W2:Y:S04]  /*54c0*/  LDL.LU.64 R24, [R1+0x768] ;  /* 0x0007680001187983 */ /* 0x000ea80000300a00 */
        /* <DEDUP_REMOVED lines=48> */
[----:B0-----:R-:W3:Y:S04]  /*57d0*/  LDL.LU R120, [R1+0x180] ;  /* 0x0001800001787983 */ /* 0x001ee80000300800 */
[----:B------:R-:W3:Y:S04]  /*57e0*/  LDL.LU R121, [R1+0x184] ;  /* 0x0001840001797983 */ /* 0x000ee80000300800 */
[----:B------:R-:W4:Y:S04]  /*57f0*/  LDL.LU R122, [R1+0x188] ;  /* 0x00018800017a7983 */ /* 0x000f280000300800 */
[----:B------:R-:W4:Y:S04]  /*5800*/  LDL.LU R123, [R1+0x18c] ;  /* 0x00018c00017b7983 */ /* 0x000f280000300800 */
[----:B------:R-:W2:Y:S04]  /*5810*/  LDL.LU R124, [R1+0x190] ;  /* 0x00019000017c7983 */ /* 0x000ea80000300800 */
[----:B------:R-:W2:Y:S04]  /*5820*/  LDL.LU R125, [R1+0x194] ;  /* 0x00019400017d7983 */ /* 0x000ea80000300800 */
[----:B------:R-:W3:Y:S04]  /*5830*/  LDL.LU R126, [R1+0x198] ;  /* 0x00019800017e7983 */ /* 0x000ee80000300800 */
        /* <DEDUP_REMOVED lines=45> */
[----:B------:R-:W2:Y:S01]  /*5b10*/  LDL.LU R172, [R1+0x250] ;  /* 0x0002500001ac7983 */ /* 0x000ea20000300800 */
[----:B------:R-:W-:-:S02]  /*5b20*/  IMAD.MOV.U32 R214, RZ, RZ, R2 ;  /* 0x000000ffffd67224 */ /* 0x000fc400078e0002 */
[----:B------:R-:W-:Y:S02]  /*5b30*/  IMAD.MOV.U32 R215, RZ, RZ, R0 ;  /* 0x000000ffffd77224 */ /* 0x000fe400078e0000 */
        /* <DEDUP_REMOVED lines=60> */
[----:B------:R-:W-:-:S03]  /*5f00*/  IMAD.MOV.U32 R173, RZ, RZ, R235 ;  /* 0x000000ffffad7224 */ /* 0x000fc600078e00eb */
[----:B------:R-:W-:Y:S04]  /*5f10*/  STL.64 [R1+0x6c0], R174 ;  /* 0x0006c0ae01007387 */ /* 0x000fe80000100a00 */
[----:B--2---:R-:W-:Y:S04]  /*5f20*/  STL.64 [R1+0x6b8], R172 ;  /* 0x0006b8ac01007387 */ /* 0x004fe80000100a00 */
[----:B----4-:R-:W-:Y:S04]  /*5f30*/  STL.64 [R1+0x6b0], R170 ;  /* 0x0006b0aa01007387 */ /* 0x010fe80000100a00 */
[----:B---3--:R-:W-:Y:S04]  /*5f40*/  STL.64 [R1+0x6a8], R168 ;  /* 0x0006a8a801007387 */ /* 0x008fe80000100a00 */
        /* <DEDUP_REMOVED lines=24> */
[----:B0-----:R-:W2:Y:S04]  /*60d0*/  LDL.LU.64 R120, [R1] ;  /* 0x0000000001787983 */ /* 0x001ea80000300a00 */
        /* <DEDUP_REMOVED lines=48> */
[----:B------:R-:W-:Y:S01]  /*63e0*/  WARPGROUP.ARRIVE ;  /* 0x00000000000079c5 */ /* 0x000fe20000000000 */
[----:B------:R-:W-:-:S07]  /*63f0*/  UMOV UR13, 0x80000020 ;  /* 0x80000020000d7882 */ /* 0x000fce0000000000 */
[----:B------:R-:W-:Y:S01]  /*6400*/  HGMMA.64x192x16.F32 R24, gdesc[UR12], R24, gsb0 ;  /* 0x02e000000c1879f0 */ /* 0x000fe20008000818 */
[----:B------:R-:W-:Y:S01]  /*6410*/  UMOV UR14, UR10 ;  /* 0x0000000a000e7c82 */ /* 0x000fe20008000000 */
[----:B------:R-:W-:Y:S01]  /*6420*/  UMOV UR15, UR11 ;  /* 0x0000000b000f7c82 */ /* 0x000fe20008000000 */
[----:B------:R-:W-:Y:S02]  /*6430*/  WARPGROUP.DEPBAR.LE gsb0, 0x0 ;  /* 0x00008000000079c5 */ /* 0x000fe40000010000 */
[----:B--2---:R-:W-:-:S15]  /*6440*/  WARPGROUP.ARRIVE ;  /* 0x00000000000079c5 */ /* 0x004fde0000000000 */
[----:B------:R-:W-:Y:S03]  /*6450*/  HGMMA.64x192x16.F32 R120, gdesc[UR12], R120, gsb0 ;  /* 0x02e000000c7879f0 */ /* 0x000fe60008000878 */
        /* <DEDUP_REMOVED lines=367> */
[----:B------:R-:W-:-:S03]  /*7b50*/  IMAD.MOV.U32 R235, RZ, RZ, R4 ;  /* 0x000000ffffeb7224 */ /* 0x000fc600078e0004 */
[----:B------:R0:W5:Y:S04]  /*7b60*/  LDL.LU R5, [R1+0x44c] ;  /* 0x00044c0001057983 */ /* 0x0001680000300800 */
[----:B------:R0:W5:Y:S04]  /*7b70*/  LDL.LU R3, [R1+0x448] ;  /* 0x0004480001037983 */ /* 0x0001680000300800 */
[----:B------:R0:W5:Y:S04]  /*7b80*/  LDL.LU R2, [R1+0x444] ;  /* 0x0004440001027983 */ /* 0x0001680000300800 */
[----:B------:R0:W5:Y:S01]  /*7b90*/  LDL.LU R0, [R1+0x440] ;  /* 0x0004400001007983 */ /* 0x0001620000300800 */
[----:B------:R-:W-:-:S02]  /*7ba0*/  WARPGROUP.DEPBAR.LE gsb0, 0x0 ;  /* 0x00008000000079c5 */ /* 0x000fc40000010000 */
        /* <DEDUP_REMOVED lines=90> */
[----:B------:R-:W-:Y:S01]  /*8150*/  BPT.TRAP 0x1 ;  /* 0x000000040000795c */ /* 0x000fe20000300000 */
.L_x_23:
[----:B------:R-:W2:Y:S01]  /*8160*/  LDL R4, [R1+0x300] ;  /* 0x0003000001047983 */ /* 0x000ea20000100800 */
[----:B------:R-:W-:-:S04]  /*8170*/  ULEA UR8, UR7, UR41, 0x3 ;  /* 0x0000002907087291 */ /* 0x000fc8000f8e183f */
[----:B------:R-:W-:-:S04]  /*8180*/  UIADD3 UR8, UR8, 0x30, URZ ;  /* 0x0000003008087890 */ /* 0x000fc8000fffe03f */
[----:B------:R-:W-:-:S09]  /*8190*/  UPRMT UR8, URZ, 0x654, UR8 ;  /* 0x000006543f087896 */ /* 0x000fd20008000008 */
[----:B------:R-:W-:Y:S01]  /*81a0*/  SYNCS.ARRIVE.TRANS64.RED.A1T0 RZ, [UR8], RZ ;  /* 0x000000ffffff79a7 */ /* 0x000fe20008100408 */
[----:B--2---:R-:W-:-:S13]  /*81b0*/  ISETP.GT.U32.AND P1, PT, R4, 0x1, PT ;  /* 0x000000010400780c */ /* 0x004fda0003f24070 */
[----:B------:R-:W-:Y:S05]  /*81c0*/  @P1 BRA `(.L_x_24) ;  /* 0x0000000000041947 */ /* 0x000fea0003800000 */
[----:B------:R-:W-:Y:S01]  /*81d0*/  BPT.TRAP 0x1 ;  /* 0x000000040000795c */ /* 0x000fe20000300000 */
.L_x_24:
[----:B------:R-:W-:Y:S01]  /*81e0*/  UIADD3 UR6, UR6, 0x1, URZ ;  /* 0x0000000106067890 */ /* 0x000fe2000fffe03f */
[C---:B-----5:R-:W-:Y:S01]  /*81f0*/  ISETP.GT.AND P1, PT, R0.reuse, 0x1, PT ;  /* 0x000000010000780c */ /* 0x060fe20003f24270 */
[----:B------:R-:W-:Y:S01]  /*8200*/  UIADD3 UR7, UR7, 0x1, URZ ;  /* 0x0000000107077890 */ /* 0x000fe2000fffe03f */
[----:B------:R-:W-:Y:S01]  /*8210*/  VIADD R0, R0, 0xffffffff ;  /* 0xffffffff00007836 */ /* 0x000fe20000000000 */
[----:B------:R-:W-:Y:S02]  /*8220*/  UISETP.NE.AND UP0, UPT, UR6, 0x6, UPT ;  /* 0x000000060600788c */ /* 0x000fe4000bf05270 */
[----:B------:R-:W-:Y:S02]  /*8230*/  UISETP.NE.AND UP1, UPT, UR7, 0x6, UPT ;  /* 0x000000060700788c */ /* 0x000fe4000bf25270 */
[----:B------:R-:W-:Y:S02]  /*8240*/  USEL UR8, URZ, 0x1, UP0 ;  /* 0x000000013f087887 */ /* 0x000fe40008000000 */
[----:B------:R-:W-:-:S02]  /*8250*/  USEL UR6, UR6, URZ, UP0 ;  /* 0x0000003f06067287 */ /* 0x000fc40008000000 */
[----:B------:R-:W-:Y:S02]  /*8260*/  USEL UR7, UR7, URZ, UP1 ;  /* 0x0000003f07077287 */ /* 0x000fe40008800000 */
[----:B------:R-:W-:Y:S01]  /*8270*/  LOP3.LUT R3, R3, UR8, RZ, 0x3c, !PT ;  /* 0x0000000803037c12 */ /* 0x000fe2000f8e3cff */
[----:B------:R-:W-:Y:S09]  /*8280*/  @P1 BRA `(.L_x_25) ;  /* 0xffffffc000a81947 */ /* 0x000ff2000383ffff */
.L_x_18:
[----:B------:R-:W1:Y:S02]  /*8290*/  LDC R0, c[0x0][0x28c] ;  /* 0x0000a300ff007b82 */ /* 0x000e640000000800 */
[----:B-1----:R-:W-:-:S13]  /*82a0*/  ISETP.GE.AND P1, PT, R0, 0x1, PT ;  /* 0x000000010000780c */ /* 0x002fda0003f26270 */
[----:B------:R-:W-:Y:S05]  /*82b0*/  @!P1 BRA `(.L_x_26) ;  /* 0x0000000000389947 */ /* 0x000fea0003800000 */
[----:B------:R-:W-:Y:S05]  /*82c0*/  @!P0 BRA `(.L_x_27) ;  /* 0x0000000000048947 */ /* 0x000fea0003800000 */
[----:B------:R-:W-:Y:S01]  /*82d0*/  BPT.TRAP 0x1 ;  /* 0x000000040000795c */ /* 0x000fe20000300000 */
.L_x_27:
[----:B------:R-:W2:Y:S01]  /*82e0*/  LDL R3, [R1+0x300] ;  /* 0x0003000001037983 */ /* 0x000ea20000100800 */
[----:B-----5:R-:W-:-:S04]  /*82f0*/  VIADD R0, R5, UR39 ;  /* 0x0000002705007c36 */ /* 0x020fc80008000000 */
[----:B------:R-:W-:-:S05]  /*8300*/  IMAD.WIDE.U32 R4, R0, -0x55555555, RZ ;  /* 0xaaaaaaab00047825 */ /* 0x000fca00078e00ff */
[----:B------:R-:W-:-:S05]  /*8310*/  SHF.R.U32.HI R4, RZ, 0x2, R5 ;  /* 0x00000002ff047819 */ /* 0x000fca0000011605 */
[----:B------:R-:W-:-:S05]  /*8320*/  IMAD R0, R4, -0x6, R0 ;  /* 0xfffffffa04007824 */ /* 0x000fca00078e0200 */
[----:B------:R-:W-:-:S05]  /*8330*/  LEA R0, R0, UR41, 0x3 ;  /* 0x0000002900007c11 */ /* 0x000fca000f8e18ff */
[----:B------:R-:W-:-:S05]  /*8340*/  VIADD R0, R0, 0x30 ;  /* 0x0000003000007836 */ /* 0x000fca0000000000 */
[----:B------:R-:W-:-:S04]  /*8350*/  PRMT R0, RZ, 0x654, R0 ;  /* 0x00000654ff007816 */ /* 0x000fc80000000000 */
[----:B------:R1:W-:Y:S01]  /*8360*/  SYNCS.ARRIVE.TRANS64.RED.A1T0 RZ, [R0+URZ], RZ ;  /* 0x000000ff00ff79a7 */ /* 0x0003e2000810043f */
[----:B--2---:R-:W-:-:S13]  /*8370*/  ISETP.GT.U32.AND P0, PT, R3, 0x1, PT ;  /* 0x000000010300780c */ /* 0x004fda0003f04070 */
[----:B-1----:R-:W-:Y:S05]  /*8380*/  @P0 BRA `(.L_x_26) ;  /* 0x0000000000040947 */ /* 0x002fea0003800000 */
[----:B------:R-:W-:Y:S01]  /*8390*/  BPT.TRAP 0x1 ;  /* 0x000000040000795c */ /* 0x000fe20000300000 */
.L_x_26:
[----:B------:R-:W1:Y:S01]  /*83a0*/  S2R R0, SR_TID.X ;  /* 0x0000000000007919 */ /* 0x000e620000002100 */
[----:B-----5:R-:W2:Y:S01]  /*83b0*/  LDC R5, c[0x0][0x288] ;  /* 0x0000a200ff057b82 */ /* 0x020ea20000000800 */
[----:B0-----:R-:W-:Y:S01]  /*83c0*/  IMAD R216, R19, 0x180, RZ ;  /* 0x0000018013d87824 */ /* 0x001fe200078e02ff */
[----:B------:R-:W-:Y:S01]  /*83d0*/  UIADD3 UR39, UR40, UR39, URZ ;  /* 0x0000002728277290 */ /* 0x000fe2000fffe03f */
[----:B------:R-:W0:Y:S01]  /*83e0*/  S2R R6, SR_TID.X ;  /* 0x0000000000067919 */ /* 0x000e220000002100 */
[----:B------:R-:W-:Y:S01]  /*83f0*/  ULDC UR4, c[0x0][0x284] ;  /* 0x0000a10000047ab9 */ /* 0x000fe20000000800 */
[----:B------:R-:W-:Y:S01]  /*8400*/  UISETP.GE.U32.AND UP1, UPT, UR40, 0x6, UPT ;  /* 0x000000062800788c */ /* 0x000fe2000bf26070 */
[----:B------:R-:W-:Y:S01]  /*8410*/  IMAD.MOV.U32 R234, RZ, RZ, -0x1 ;  /* 0xffffffffffea7424 */ /* 0x000fe200078e00ff */
[----:B------:R-:W-:Y:S01]  /*8420*/  UISETP.GT.U32.AND UP0, UPT, UR39, 0x5, UPT ;  /* 0x000000052700788c */ /* 0x000fe2000bf04070 */
[----:B------:R-:W-:-:S03]  /*8430*/  ULDC.64 UR8, c[0x0][0x5d0] ;  /* 0x0001740000087ab9 */ /* 0x000fc60000000a00 */
[----:B------:R-:W-:-:S04]  /*8440*/  UISETP.LT.U32.AND UP0, UPT, UR40, 0x6, UP0 ;  /* 0x000000062800788c */ /* 0x000fc80008701070 */
[----:B------:R-:W-:-:S04]  /*8450*/  USEL UR6, URZ, 0x1, !UP0 ;  /* 0x000000013f067887 */ /* 0x000fc8000c000000 */
[----:B------:R-:W-:Y:S01]  /*8460*/  ULOP3.LUT UR38, UR38, UR6, URZ, 0x3c, !UPT ;  /* 0x0000000626267292 */ /* 0x000fe2000f8e3c3f */
[----:B--2---:R-:W-:Y:S02]  /*8470*/  ISETP.GE.AND P0, PT, R216, R5, PT ;  /* 0x00000005d800720c */ /* 0x004fe40003f06270 */
[----:B-1----:R-:W-:-:S04]  /*8480*/  SHF.R.U32.HI R3, RZ, 0x7, R0 ;  /* 0x00000007ff037819 */ /* 0x002fc80000011600 */
[----:B------:R-:W-:Y:S01]  /*8490*/  LOP3.LUT R3, R3, 0x1, RZ, 0xc0, !PT ;  /* 0x0000000103037812 */ /* 0x000fe200078ec0ff */
[C---:B0-----:R-:W-:Y:S01]  /*84a0*/  IMAD.SHL.U32 R217, R6.reuse, 0x2, RZ ;  /* 0x0000000206d97824 */ /* 0x041fe200078e00ff */
[----:B------:R-:W-:Y:S02]  /*84b0*/  SHF.R.U32.HI R0, RZ, 0x2, R6 ;  /* 0x00000002ff007819 */ /* 0x000fe40000011606 */
[----:B------:R-:W-:Y:S01]  /*84c0*/  LOP3.LUT R11, R6, 0x60, RZ, 0xc0, !PT ;  /* 0x00000060060b7812 */ /* 0x000fe200078ec0ff */
[----:B------:R-:W-:Y:S01]  /*84d0*/  IMAD.SHL.U32 R10, R3, 0x40, RZ ;  /* 0x00000040030a7824 */ /* 0x000fe200078e00ff */
[----:B------:R-:W-:Y:S02]  /*84e0*/  LOP3.LUT R0, R0, 0x7, RZ, 0xc0, !PT ;  /* 0x0000000700007812 */ /* 0x000fe400078ec0ff */
[----:B------:R-:W-:Y:S02]  /*84f0*/  SHF.R.U32.HI R11, RZ, 0x1, R11 ;  /* 0x00000001ff0b7819 */ /* 0x000fe4000001160b */
[----:B------:R-:W-:-:S02]  /*8500*/  LOP3.LUT R10, R10, 0x40, R0, 0xe2, !PT ;  /* 0x000000400a0a7812 */ /* 0x000fc400078ee200 */
[-C--:B------:R-:W-:Y:S02]  /*8510*/  IADD3 R0, RZ, -R11.reuse, -R0 ;  /* 0x8000000bff007210 */ /* 0x080fe40007ffe800 */
[----:B------:R-:W-:Y:S02]  /*8520*/  LOP3.LUT R4, R6, 0x3, RZ, 0xc0, !PT ;  /* 0x0000000306047812 */ /* 0x000fe400078ec0ff */
[----:B------:R-:W-:Y:S01]  /*8530*/  LOP3.LUT R10, R10, R11, RZ, 0xfc, !PT ;  /* 0x0000000b0a0a7212 */ /* 0x000fe200078efcff */
[----:B------:R-:W-:Y:S02]  /*8540*/  IMAD R0, R3, -0x40, R0 ;  /* 0xffffffc003007824 */ /* 0x000fe400078e0200 */
[----:B------:R-:W-:Y:S02]  /*8550*/  IMAD R3, R18, 0xc0, RZ ;  /* 0x000000c012037824 */ /* 0x000fe400078e02ff */
[----:B------:R-:W-:Y:S02]  /*8560*/  IMAD R4, R4, -0x2, R5 ;  /* 0xfffffffe04047824 */ /* 0x000fe400078e0205 */
[----:B------:R-:W-:Y:S01]  /*8570*/  IMAD.MOV.U32 R11, RZ, RZ, RZ ;  /* 0x000000ffff0b7224 */ /* 0x000fe200078e00ff */
[----:B------:R-:W-:-:S02]  /*8580*/  IADD3 R0, -R3, UR4, R0 ;  /* 0x0000000403007c10 */ /* 0x000fc4000fffe100 */
[----:B------:R-:W-:Y:S01]  /*8590*/  ISETP.GE.OR P0, PT, R3, UR4, P0 ;  /* 0x0000000403007c0c */ /* 0x000fe20008706670 */
[----:B------:R-:W-:Y:S01]  /*85a0*/  IMAD.IADD R3, R4, 0x1, -R216 ;  /* 0x0000000104037824 */ /* 0x000fe200078e0ad8 */
[----:B------:R-:W-:Y:S01]  /*85b0*/  LOP3.LUT R216, R216, 0x6, R217, 0xf8, !PT ;  /* 0x00000006d8d87812 */ /* 0x000fe200078ef8d9 */
[----:B------:R-:W-:Y:S01]  /*85c0*/  UIMAD.WIDE.U32 UR4, UR39, -0x55555555, URZ ;  /* 0xaaaaaaab270478a5 */ /* 0x000fe2000f8e003f */
[----:B------:R-:W-:Y:S01]  /*85d0*/  SHF.R.S32.HI R4, RZ, 0x1f, R23 ;  /* 0x0000001fff047819 */ /* 0x000fe20000011417 */
[----:B------:R-:W-:Y:S01]  /*85e0*/  IMAD.WIDE R10, R18, 0xc0, R10 ;  /* 0x000000c0120a7825 */ /* 0x000fe200078e020a */
[--C-:B------:R-:W-:Y:S01]  /*85f0*/  SHF.R.S32.HI R217, RZ, 0x1f, R216.reuse ;  /* 0x0000001fffd97819 */ /* 0x100fe200000114d8 */
[----:B------:R-:W-:Y:S02]  /*8600*/  USHF.R.U32.HI UR4, URZ, 0x2, UR5 ;  /* 0x000000023f047899 */ /* 0x000fe40008011605 */
[----:B------:R-:W-:Y:S02]  /*8610*/  IMAD R5, R4, UR8, RZ ;  /* 0x0000000804057c24 */ /* 0x000fe4000f8e02ff */
[----:B------:R-:W-:Y:S01]  /*8620*/  IMAD.WIDE.U32 R6, R23, UR8, R216 ;  /* 0x0000000817067c25 */ /* 0x000fe2000f8e00d8 */
[----:B------:R-:W-:-:S02]  /*8630*/  UIMAD UR39, UR4, -0x6, UR39 ;  /* 0xfffffffa042778a4 */ /* 0x000fc4000f8e0227 */
[----:B------:R-:W-:Y:S01]  /*8640*/  @UP1 ULOP3.LUT UR38, UR38, 0x1, UR4, 0x78, !UPT ;  /* 0x0000000126261892 */ /* 0x000fe2000f8e7804 */
[----:B------:R-:W-:-:S04]  /*8650*/  IMAD R5, R23, UR9, R5 ;  /* 0x0000000917057c24 */ /* 0x000fc8000f8e0205 */
[----:B------:R-:W-:Y:S01]  /*8660*/  IMAD.IADD R7, R7, 0x1, R5 ;  /* 0x0000000107077824 */ /* 0x000fe200078e0205 */
[----:B------:R-:W-:Y:S06]  /*8670*/  @P0 BRA `(.L_x_28) ;  /* 0x0000019400e00947 */ /* 0x000fec0003800000 */
[----:B------:R-:W0:Y:S01]  /*8680*/  LDC.64 R18, c[0x0][0x5c8] ;  /* 0x00017200ff127b82 */ /* 0x000e220000000a00 */
[----:B------:R-:W-:Y:S01]  /*8690*/  FSETP.NEU.AND P0, PT, R16, RZ, PT ;  /* 0x000000ff1000720b */ /* 0x000fe20003f0d000 */
[----:B------:R-:W-:Y:S01]  /*86a0*/  BSSY B0, `(.L_x_28) ;  /* 0x0001975000007945 */ /* 0x000fe20003800000 */
[----:B------:R-:W-:-:S04]  /*86b0*/  ISETP.GT.AND P5, PT, R3, RZ, PT ;  /* 0x000000ff0300720c */ /* 0x000fc80003fa4270 */
[----:B------:R-:W-:Y:S01]  /*86c0*/  ISETP.GT.AND P1, PT, R0, RZ, P5 ;  /* 0x000000ff0000720c */ /* 0x000fe20002f24270 */
[-C--:B0-----:R-:W-:Y:S02]  /*86d0*/  IMAD R14, R11, R18.reuse, RZ ;  /* 0x000000120b0e7224 */ /* 0x081fe400078e02ff */
[----:B------:R-:W-:-:S04]  /*86e0*/  IMAD.WIDE.U32 R6, R10, R18, R6 ;  /* 0x000000120a067225 */ /* 0x000fc800078e0006 */
[----:B------:R-:W-:-:S04]  /*86f0*/  IMAD R14, R10, R19, R14 ;  /* 0x000000130a0e7224 */ /* 0x000fc800078e020e */
[----:B------:R-:W-:Y:S01]  /*8700*/  IMAD.IADD R14, R7, 0x1, R14 ;  /* 0x00000001070e7824 */ /* 0x000fe200078e020e */
[----:B------:R-:W-:Y:S06]  /*8710*/  @!P0 BRA `(.L_x_29) ;  /* 0x0000011800708947 */ /* 0x000fec0003800000 */
[----:B------:R-:W0:Y:S01]  /*8720*/  LDC.64 R220, c[0x0][0x5b8] ;  /* 0x00016e00ffdc7b82 */ /* 0x000e220000000a00 */
[----:B------:R-:W2:Y:S01]  /*8730*/  LDL.LU R15, [R1+0x180] ;  /* 0x00018000010f7983 */ /* 0x000ea20000300800 */
[----:B------:R-:W-:-:S06]  /*8740*/  ULDC.64 UR4, c[0x0][0x5c0] ;  /* 0x0001700000047ab9 */ /* 0x000fcc0000000a00 */
[----:B------:R-:W1:Y:S08]  /*8750*/  LDC.64 R8, c[0x0][0x5b0] ;  /* 0x00016c00ff087b82 */ /* 0x000e700000000a00 */
[----:B------:R-:W3:Y:S01]  /*8760*/  LDC.64 R20, c[0x0][0x5a8] ;  /* 0x00016a00ff147b82 */ /* 0x000ee20000000a00 */
[-C--:B0-----:R-:W-:Y:S02]  /*8770*/  IMAD R226, R4, R220.reuse, RZ ;  /* 0x000000dc04e27224 */ /* 0x081fe400078e02ff */
[----:B------:R-:W-:-:S04]  /*8780*/  IMAD.WIDE.U32 R222, R23, R220, R216 ;  /* 0x000000dc17de7225 */ /* 0x000fc800078e00d8 */
[----:B------:R-:W-:Y:S02]  /*8790*/  IMAD R226, R23, R221, R226 ;  /* 0x000000dd17e27224 */ /* 0x000fe400078e02e2 */
[-C--:B-1----:R-:W-:Y:S02]  /*87a0*/  IMAD R227, R11, R8.reuse, RZ ;  /* 0x000000080be37224 */ /* 0x082fe400078e02ff */
[----:B------:R-:W-:Y:S02]  /*87b0*/  IMAD.IADD R219, R223, 0x1, R226 ;  /* 0x00000001dfdb7824 */ /* 0x000fe400078e02e2 */
[----:B------:R-:W-:Y:S02]  /*87c0*/  IMAD.MOV.U32 R218, RZ, RZ, R222 ;  /* 0x000000ffffda7224 */ /* 0x000fe400078e00de */
[C---:B------:R-:W-:Y:S02]  /*87d0*/  IMAD R227, R10.reuse, R9, R227 ;  /* 0x000000090ae37224 */ /* 0x040fe400078e02e3 */
[----:B------:R-:W-:-:S04]  /*87e0*/  IMAD.WIDE.U32 R4, R10, R8, R218 ;  /* 0x000000080a047225 */ /* 0x000fc800078e00da */
[----:B------:R-:W-:Y:S01]  /*87f0*/  IMAD.IADD R5, R5, 0x1, R227 ;  /* 0x0000000105057824 */ /* 0x000fe200078e02e3 */
[----:B---3--:R-:W-:-:S04]  /*8800*/  LEA R12, P0, R4, R20, 0x1 ;  /* 0x00000014040c7211 */ /* 0x008fc800078008ff */
[----:B------:R-:W-:-:S05]  /*8810*/  LEA.HI.X R13, R4, R21, R5, 0x1, P0 ;  /* 0x00000015040d7211 */ /* 0x000fca00000f0c05 */
[----:B------:R-:W3:Y:S01]  /*8820*/  @P1 LDG.E.LTC128B.U16 R221, desc[UR36][R12.64] ;  /* 0x000000240cdd1981 */ /* 0x000ee2000c1e1520 */
[----:B------:R-:W-:Y:S01]  /*8830*/  ISETP.GT.AND P3, PT, R3, 0x1, PT ;  /* 0x000000010300780c */ /* 0x000fe20003f64270 */
[----:B------:R-:W-:Y:S01]  /*8840*/  BSSY B1, `(.L_x_30) ;  /* 0x0000013000017945 */ /* 0x000fe20003800000 */
[----:B------:R-:W-:-:S11]  /*8850*/  LOP3.LUT R17, R17, 0xfffffffd, RZ, 0xc0, !PT ;  /* 0xfffffffd11117812 */ /* 0x000fd600078ec0ff */
[----:B------:R-:W-:Y:S01]  /*8860*/  @P3 LOP3.LUT R17, R17, 0x2, RZ, 0xfc, !PT ;  /* 0x0000000211113812 */ /* 0x000fe200078efcff */
[----:B---3--:R-:W-:-:S05]  /*8870*/  HADD2.F32 R4, -RZ, R221.H0_H0 ;  /* 0x200000ddff047230 */ /* 0x008fca0000004100 */
[----:B------:R-:W-:-:S04]  /*8880*/  FMUL R4, R4, R16 ;  /* 0x0000001004047220 */ /* 0x000fc80000400000 */
[----:B--2---:R-:W-:Y:S01]  /*8890*/  FFMA R7, R15, R2, R4 ;  /* 0x000000020f077223 */ /* 0x004fe20000000004 */
[----:B------:R-:W-:-:S04]  /*88a0*/  LEA R4, P0, R6, UR4, 0x1 ;  /* 0x0000000406047c11 */ /* 0x000fc8000f8008ff */
[----:B------:R-:W-:Y:S02]  /*88b0*/  LEA.HI.X R5, R6, UR5, R14, 0x1, P0 ;  /* 0x0000000506057c11 */ /* 0x000fe400080f0c0e */
[----:B------:R-:W-:-:S05]  /*88c0*/  F2FP.F16.F32.PACK_AB R6, RZ, R7 ;  /* 0x00000007ff06723e */ /* 0x000fca00000000ff */
[----:B------:R0:W-:Y:S02]  /*88d0*/  @P1 STG.E.U16 desc[UR36][R4.64], R6 ;  /* 0x0000000604001986 */ /* 0x0001e4000c101524 */
[----:B0-----:R-:W-:-:S04]  /*88e0*/  IMAD.WIDE.U32 R6, R10, R8, R216 ;  /* 0x000000080a067225 */ /* 0x001fc800078e00d8 */
[----:B------:R-:W-:Y:S02]  /*88f0*/  IMAD.IADD R7, R227, 0x1, R7 ;  /* 0x00000001e3077824 */ /* 0x000fe400078e0207 */
[----:B------:R-:W-:-:S04]  /*8900*/  IMAD.WIDE.U32 R6, R23, R220, R6 ;  /* 0x000000dc17067225 */ /* 0x000fc800078e0006 */
[----:B------:R-:W-:Y:S01]  /*8910*/  IMAD.IADD R7, R226, 0x1, R7 ;  /* 0x00000001e2077824 */ /* 0x000fe200078e0207 */
[----:B------:R-:W-:-:S04]  /*8920*/  LEA R14, P0, R6, R20, 0x1 ;  /* 0x00000014060e7211 */ /* 0x000fc800078008ff */
[----:B------:R-:W-:Y:S02]  /*8930*/  LEA.HI.X R15, R6, R21, R7, 0x1, P0 ;  /* 0x00000015060f7211 */ /* 0x000fe400000f0c07 */
[----:B------:R-:W-:-:S13]  /*8940*/  ISETP.GT.AND P0, PT, R0, RZ, P3 ;  /* 0x000000ff0000720c */ /* 0x000fda0001f04270 */
[----:B------:R-:W-:Y:S05]  /*8950*/  @!P0 BRA `(.L_x_31) ;  /* 0x0000000000048947 */ /* 0x000fea0003800000 */
[----:B------:R0:W5:Y:S02]  /*8960*/  LDG.E.LTC128B.U16 R221, desc[UR36][R14.64+0x2] ;  /* 0x000002240edd7981 */ /* 0x000164000c1e1520 */
.L_x_31:
[----:B------:R-:W-:Y:S05]  /*8970*/  BSYNC B1 ;  /* 0x0000000000017941 */ /* 0x000fea0003800000 */
.L_x_30:
[----:B------:R-:W2:Y:S01]  /*8980*/  LDL.LU R7, [R1+0x184] ;  /* 0x0001840001077983 */ /* 0x000ea20000300800 */
[----:B-----5:R-:W-:Y:S01]  /*8990*/  HADD2.F32 R6, -RZ, R221.H0_H0 ;  /* 0x200000ddff067230 */ /* 0x020fe20000004100 */
[C---:B------:R-:W-:Y:S01]  /*89a0*/  SHF.L.U64.HI R225, R8.reuse, 0x3, R9 ;  /* 0x0000000308e17819 */ /* 0x040fe20000010209 */
[----:B------:R-:W-:Y:S01]  /*89b0*/  IMAD.SHL.U32 R224, R8, 0x8, RZ ;  /* 0x0000000808e07824 */ /* 0x000fe200078e00ff */
[----:B------:R-:W3:Y:S02]  /*89c0*/  LDL.LU R228, [R1+0x188] ;  /* 0x0001880001e47983 */ /* 0x000ee40000300800 */
[----:B------:R-:W-:-:S04]  /*89d0*/  FMUL R6, R6, R16 ;  /* 0x0000001006067220 */ /* 0x000fc80000400000 */
[----:B--2---:R-:W-:-:S05]  /*89e0*/  FFMA R6, R7, R2, R6 ;  /* 0x0000000207067223 */ /* 0x004fca0000000006 */
[----:B------:R-:W-:-:S05]  /*89f0*/  F2FP.F16.F32.PACK_AB R6, RZ, R6 ;  /* 0x00000006ff06723e */ /* 0x000fca00000000ff */
[----:B------:R1:W-:Y:S01]  /*8a00*/  @P0 STG.E.U16 desc[UR36][R4.64+0x2], R6 ;  /* 0x0000020604000986 */ /* 0x0003e2000c101524 */
[----:B------:R-:W-:Y:S01]  /*8a10*/  ISETP.GT.AND P0, PT, R0, 0x8, P5 ;  /* 0x000000080000780c */ /* 0x000fe20002f04270 */
[----:B-1----:R-:W-:-:S04]  /*8a20*/  IMAD.WIDE.U32 R6, R10, R8, R224 ;  /* 0x000000080a067225 */ /* 0x002fc800078e00e0 */
[----:B------:R-:W-:Y:S01]  /*8a30*/  IMAD.IADD R227, R227, 0x1, R7 ;  /* 0x00000001e3e37824 */ /* 0x000fe200078e0207 */
[----:B------:R-:W-:-:S05]  /*8a40*/  IADD3 R7, P1, R222, R6, RZ ;  /* 0x00000006de077210 */ /* 0x000fca0007f3e0ff */
[----:B------:R-:W-:Y:S01]  /*8a50*/  IMAD.X R13, R227, 0x1, R219, P1 ;  /* 0x00000001e30d7824 */ /* 0x000fe200008e06db */
[----:B------:R-:W-:-:S04]  /*8a60*/  LEA R12, P1, R7, R20, 0x1 ;  /* 0x00000014070c7211 */ /* 0x000fc800078208ff */
[----:B------:R-:W-:-:S05]  /*8a70*/  LEA.HI.X R13, R7, R21, R13, 0x1, P1 ;  /* 0x00000015070d7211 */ /* 0x000fca00008f0c0d */
[----:B------:R-:W2:Y:S01]  /*8a80*/  @P0 LDG.E.LTC128B.U16 R221, desc[UR36][R12.64] ;  /* 0x000000240cdd0981 */ /* 0x000ea2000c1e1520 */
[----:B------:R-:W-:Y:S01]  /*8a90*/  IADD3 R6, P1, R216, R6, RZ ;  /* 0x00000006d8067210 */ /* 0x000fe20007f3e0ff */
[C---:B------:R-:W-:Y:S01]  /*8aa0*/  IMAD.SHL.U32 R233, R18.reuse, 0x10, RZ ;  /* 0x0000001012e97824 */ /* 0x040fe200078e00ff */
[----:B------:R-:W-:Y:S01]  /*8ab0*/  SHF.L.U64.HI R232, R18, 0x4, R19 ;  /* 0x0000000412e87819 */ /* 0x000fe20000010213 */
[----:B------:R-:W-:Y:S02]  /*8ac0*/  BSSY B1, `(.L_x_32) ;  /* 0x0000011000017945 */ /* 0x000fe40003800000 */
[----:B------:R-:W-:Y:S02]  /*8ad0*/  IMAD.X R7, R217, 0x1, R227, P1 ;  /* 0x00000001d9077824 */ /* 0x000fe400008e06e3 */
[----:B------:R-:W-:-:S04]  /*8ae0*/  IMAD.WIDE.U32 R6, R23, R220, R6 ;  /* 0x000000dc17067225 */ /* 0x000fc800078e0006 */
[----:B------:R-:W-:Y:S02]  /*8af0*/  IMAD.IADD R7, R226, 0x1, R7 ;  /* 0x00000001e2077824 */ /* 0x000fe400078e0207 */
[----:B--2---:R-:W-:-:S05]  /*8b00*/  HADD2.F32 R12, -RZ, R221.H0_H0 ;  /* 0x200000ddff0c7230 */ /* 0x004fca0000004100 */
[----:B------:R-:W-:-:S04]  /*8b10*/  FMUL R12, R12, R16 ;  /* 0x000000100c0c7220 */ /* 0x000fc80000400000 */
[----:B---3--:R-:W-:Y:S01]  /*8b20*/  FFMA R227, R228, R2, R12 ;  /* 0x00000002e4e37223 */ /* 0x008fe2000000000c */
[----:B------:R-:W-:-:S04]  /*8b30*/  LEA R12, P1, R6, R20, 0x1 ;  /* 0x00000014060c7211 */ /* 0x000fc800078208ff */
[----:B------:R-:W-:Y:S02]  /*8b40*/  LEA.HI.X R13, R6, R21, R7, 0x1, P1 ;  /* 0x00000015060d7211 */ /* 0x000fe400008f0c07 */
[----:B------:R-:W-:Y:S02]  /*8b50*/  F2FP.F16.F32.PACK_AB R7, RZ, R227 ;  /* 0x000000e3ff07723e */ /* 0x000fe400000000ff */
[----:B------:R-:W-:Y:S02]  /*8b60*/  IADD3 R6, P2, R233, R4, RZ ;  /* 0x00000004e9067210 */ /* 0x000fe40007f5e0ff */
[----:B------:R-:W-:Y:S02]  /*8b70*/  PRMT R227, R7, 0x7610, R227 ;  /* 0x0000761007e37816 */ /* 0x000fe400000000e3 */
[----:B------:R-:W-:Y:S01]  /*8b80*/  ISETP.GT.AND P1, PT, R0, 0x8, P3 ;  /* 0x000000080000780c */ /* 0x000fe20001f24270 */
[----:B------:R-:W-:-:S05]  /*8b90*/  IMAD.X R7, R232, 0x1, R5, P2 ;  /* 0x00000001e8077824 */ /* 0x000fca00010e0605 */
[----:B------:R1:W-:Y:S07]  /*8ba0*/  @P0 STG.E.U16 desc[UR36][R6.64], R227 ;  /* 0x000000e306000986 */ /* 0x0003ee000c101524 */
[----:B------:R-:W-:Y:S05]  /*8bb0*/  @!P1 BRA `(.L_x_33) ;  /* 0x0000000000049947 */ /* 0x000fea0003800000 */
[----:B------:R2:W5:Y:S02]  /*8bc0*/  LDG.E.LTC128B.U16 R221, desc[UR36][R12.64+0x2] ;  /* 0x000002240cdd7981 */ /* 0x000564000c1e1520 */
.L_x_33:
[----:B------:R-:W-:Y:S05]  /*8bd0*/  BSYNC B1 ;  /* 0x0000000000017941 */ /* 0x000fea0003800000 */
.L_x_32:
[----:B------:R-:W3:Y:S01]  /*8be0*/  LDL.LU R228, [R1+0x18c] ;  /* 0x00018c0001e47983 */ /* 0x000ee20000300800 */
[----:B-1---5:R-:W-:Y:S01]  /*8bf0*/  HADD2.F32 R227, -RZ, R221.H0_H0 ;  /* 0x200000ddffe37230 */ /* 0x022fe20000004100 */
[----:B------:R-:W-:Y:S01]  /*8c00*/  ISETP.GT.AND P3, PT, R3, 0x8, PT ;  /* 0x000000080300780c */ /* 0x000fe20003f64270 */
[----:B------:R-:W-:Y:S01]  /*8c10*/  BSSY B1, `(.L_x_34) ;  /* 0x000000a000017945 */ /* 0x000fe20003800000 */
[----:B------:R-:W-:Y:S02]  /*8c20*/  LOP3.LUT R17, R17, 0xfffffffb, RZ, 0xc0, !PT ;  /* 0xfffffffb11117812 */ /* 0x000fe400078ec0ff */
[----:B------:R-:W-:Y:S01]  /*8c30*/  FMUL R227, R227, R16 ;  /* 0x00000010e3e37220 */ /* 0x000fe20000400000 */
[----:B------:R-:W-:-:S08]  /*8c40*/  ISETP.GT.AND P0, PT, R0, RZ, P3 ;  /* 0x000000ff0000720c */ /* 0x000fd00001f04270 */
[----:B------:R-:W-:Y:S01]  /*8c50*/  @P3 LOP3.LUT R17, R17, 0x4, RZ, 0xfc, !PT ;  /* 0x0000000411113812 */ /* 0x000fe200078efcff */
[----:B---3--:R-:W-:-:S05]  /*8c60*/  FFMA R227, R228, R2, R227 ;  /* 0x00000002e4e37223 */ /* 0x008fca00000000e3 */
[----:B------:R-:W-:-:S05]  /*8c70*/  F2FP.F16.F32.PACK_AB R227, RZ, R227 ;  /* 0x000000e3ffe3723e */ /* 0x000fca00000000ff */
[----:B------:R1:W-:Y:S01]  /*8c80*/  @P1 STG.E.U16 desc[UR36][R6.64+0x2], R227 ;  /* 0x000002e306001986 */ /* 0x0003e2000c101524 */
[----:B------:R-:W-:Y:S05]  /*8c90*/  @!P0 BRA `(.L_x_35) ;  /* 0x0000000000048947 */ /* 0x000fea0003800000 */
[----:B------:R3:W5:Y:S02]  /*8ca0*/  LDG.E.LTC128B.U16 R221, desc[UR36][R14.64+0x10] ;  /* 0x000010240edd7981 */ /* 0x000764000c1e1520 */
.L_x_35:
[----:B------:R-:W-:Y:S05]  /*8cb0*/  BSYNC B1 ;  /* 0x0000000000017941 */ /* 0x000fea0003800000 */
.L_x_34:
[----:B------:R-:W4:Y:S01]  /*8cc0*/  LDL.LU R228, [R1+0x190] ;  /* 0x0001900001e47983 */ /* 0x000f220000300800 */
[----:B-1---5:R-:W-:Y:S01]  /*8cd0*/  HADD2.F32 R227, -RZ, R221.H0_H0 ;  /* 0x200000ddffe37230 */ /* 0x022fe20000004100 */
[----:B------:R-:W-:Y:S01]  /*8ce0*/  ISETP.GT.AND P2, PT, R3, 0x9, PT ;  /* 0x000000090300780c */ /* 0x000fe20003f44270 */
[----:B------:R-:W-:Y:S01]  /*8cf0*/  BSSY B1, `(.L_x_36) ;  /* 0x000000a000017945 */ /* 0x000fe20003800000 */
[----:B------:R-:W-:Y:S02]  /*8d00*/  LOP3.LUT R17, R17, 0xfffffff7, RZ, 0xc0, !PT ;  /* 0xfffffff711117812 */ /* 0x000fe400078ec0ff */
[----:B------:R-:W-:Y:S01]  /*8d10*/  FMUL R227, R227, R16 ;  /* 0x00000010e3e37220 */ /* 0x000fe20000400000 */
[----:B------:R-:W-:-:S08]  /*8d20*/  ISETP.GT.AND P1, PT, R0, RZ, P2 ;  /* 0x000000ff0000720c */ /* 0x000fd00001724270 */
[----:B------:R-:W-:Y:S01]  /*8d30*/  @P2 LOP3.LUT R17, R17, 0x8, RZ, 0xfc, !PT ;  /* 0x0000000811112812 */ /* 0x000fe200078efcff */
[----:B----4-:R-:W-:-:S05]  /*8d40*/  FFMA R227, R228, R2, R227 ;  /* 0x00000002e4e37223 */ /* 0x010fca00000000e3 */
[----:B------:R-:W-:-:S05]  /*8d50*/  F2FP.F16.F32.PACK_AB R227, RZ, R227 ;  /* 0x000000e3ffe3723e */ /* 0x000fca00000000ff */
[----:B------:R1:W-:Y:S01]  /*8d60*/  @P0 STG.E.U16 desc[UR36][R4.64+0x10], R227 ;  /* 0x000010e304000986 */ /* 0x0003e2000c101524 */
[----:B------:R-:W-:Y:S05]  /*8d70*/  @!P1 BRA `(.L_x_37) ;  /* 0x0000000000049947 */ /* 0x000fea0003800000 */
[----:B------:R4:W5:Y:S02]  /*8d80*/  LDG.E.LTC128B.U16 R221, desc[UR36][R14.64+0x12] ;  /* 0x000012240edd7981 */ /* 0x000964000c1e1520 */
.L_x_37:
[----:B------:R-:W-:Y:S05]  /*8d90*/  BSYNC B1 ;  /* 0x0000000000017941 */ /* 0x000fea0003800000 */
.L_x_36:
[----:B------:R-:W2:Y:S01]  /*8da0*/  LDL.LU R228, [R1+0x194] ;  /* 0x0001940001e47983 */ /* 0x000ea20000300800 */
[----:B-1---5:R-:W-:Y:S01]  /*8db0*/  HADD2.F32 R227, -RZ, R221.H0_H0 ;  /* 0x200000ddffe37230 */ /* 0x022fe20000004100 */
[----:B------:R-:W-:Y:S01]  /*8dc0*/  ISETP.GT.AND P0, PT, R0, 0x8, P3 ;  /* 0x000000080000780c */ /* 0x000fe20001f04270 */
[----:B------:R-:W-:Y:S03]  /*8dd0*/  BSSY B1, `(.L_x_38) ;  /* 0x0000007000017945 */ /* 0x000fe60003800000 */
[----:B------:R-:W-:-:S04]  /*8de0*/  FMUL R227, R227, R16 ;  /* 0x00000010e3e37220 */ /* 0x000fc80000400000 */
[----:B--2---:R-:W-:-:S05]  /*8df0*/  FFMA R227, R228, R2, R227 ;  /* 0x00000002e4e37223 */ /* 0x004fca00000000e3 */
[----:B------:R-:W-:-:S05]  /*8e00*/  F2FP.F16.F32.PACK_AB R227, RZ, R227 ;  /* 0x000000e3ffe3723e */ /* 0x000fca00000000ff */
[----:B------:R1:W-:Y:S01]  /*8e10*/  @P1 STG.E.U16 desc[UR36][R4.64+0x12], R227 ;  /* 0x000012e304001986 */ /* 0x0003e2000c101524 */
[----:B------:R-:W-:Y:S05]  /*8e20*/  @!P0 BRA `(.L_x_39) ;  /* 0x0000000000048947 */ /* 0x000fea0003800000 */
[----:B------:R2:W5:Y:S02]  /*8e30*/  LDG.E.LTC128B.U16 R221, desc[UR36][R12.64+0x10] ;  /* 0x000010240cdd7981 */ /* 0x000564000c1e1520 */
.L_x_39:
[----:B------:R-:W-:Y:S05]  /*8e40*/  BSYNC B1 ;  /* 0x0000000000017941 */ /* 0x000fea0003800000 */
.L_x_38:
[----:B------:R-:W3:Y:S01]  /*8e50*/  LDL.LU R228, [R1+0x198] ;  /* 0x0001980001e47983 */ /* 0x000ee20000300800 */
[----:B-1---5:R-:W-:Y:S01]  /*8e60*/  HADD2.F32 R227, -RZ, R221.H0_H0 ;  /* 0x200000ddffe37230 */ /* 0x022fe20000004100 */
[----:B------:R-:W-:Y:S01]  /*8e70*/  ISETP.GT.AND P1, PT, R0, 0x8, P2 ;  /* 0x000000080000780c */ /* 0x000fe20001724270 */
[----:B------:R-:W-:Y:S03]  /*8e80*/  BSSY B1, `(.L_x_40) ;  /* 0x0000007000017945 */ /* 0x000fe60003800000 */
[----:B------:R-:W-:-:S04]  /*8e90*/  FMUL R227, R227, R16 ;  /* 0x00000010e3e37220 */ /* 0x000fc80000400000 */
[----:B---3--:R-:W-:-:S05]  /*8ea0*/  FFMA R227, R228, R2, R227 ;  /* 0x00000002e4e37223 */ /* 0x008fca00000000e3 */
[----:B------:R-:W-:-:S05]  /*8eb0*/  F2FP.F16.F32.PACK_AB R227, RZ, R227 ;  /* 0x000000e3ffe3723e */ /* 0x000fca00000000ff */
[----:B------:R1:W-:Y:S01]  /*8ec0*/  @P0 STG.E.U16 desc[UR36][R6.64+0x10], R227 ;  /* 0x000010e306000986 */ /* 0x0003e2000c101524 */
[----:B------:R-:W-:Y:S05]  /*8ed0*/  @!P1 BRA `(.L_x_41) ;  /* 0x0000000000049947 */ /* 0x000fea0003800000 */
[----:B------:R3:W5:Y:S02]  /*8ee0*/  LDG.E.LTC128B.U16 R221, desc[UR36][R12.64+0x12] ;  /* 0x000012240cdd7981 */ /* 0x000764000c1e1520 */
.L_x_41:
[----:B------:R-:W-:Y:S05]  /*8ef0*/  BSYNC B1 ;  /* 0x0000000000017941 */ /* 0x000fea0003800000 */
.L_x_40:
[----:B------:R-:W2:Y:S01]  /*8f00*/  LDL.LU R228, [R1+0x19c] ;  /* 0x00019c0001e47983 */ /* 0x000ea20000300800 */
[----:B-1---5:R-:W-:Y:S01]  /*8f10*/  HADD2.F32 R227, -RZ, R221.H0_H0 ;  /* 0x200000ddffe37230 */ /* 0x022fe20000004100 */
[----:B------:R-:W-:Y:S01]  /*8f20*/  ISETP.GT.AND P2, PT, R3, 0x10, PT ;  /* 0x000000100300780c */ /* 0x000fe20003f44270 */
[----:B------:R-:W-:Y:S01]  /*8f30*/  BSSY B1, `(.L_x_42) ;  /* 0x000000a000017945 */ /* 0x000fe20003800000 */
[----:B------:R-:W-:Y:S02]  /*8f40*/  LOP3.LUT R17, R17, 0xffffffef, RZ, 0xc0, !PT ;  /* 0xffffffef11117812 */ /* 0x000fe400078ec0ff */
[----:B------:R-:W-:Y:S01]  /*8f50*/  FMUL R227, R227, R16 ;  /* 0x00000010e3e37220 */ /* 0x000fe20000400000 */
[----:B------:R-:W-:-:S08]  /*8f60*/  ISETP.GT.AND P0, PT, R0, RZ, P2 ;  /* 0x000000ff0000720c */ /* 0x000fd00001704270 */
[----:B------:R-:W-:Y:S01]  /*8f70*/  @P2 LOP3.LUT R17, R17, 0x10, RZ, 0xfc, !PT ;  /* 0x0000001011112812 */ /* 0x000fe200078efcff */
[----:B--2---:R-:W-:-:S05]  /*8f80*/  FFMA R227, R228, R2, R227 ;  /* 0x00000002e4e37223 */ /* 0x004fca00000000e3 */
[----:B------:R-:W-:-:S05]  /*8f90*/  F2FP.F16.F32.PACK_AB R227, RZ, R227 ;  /* 0x000000e3ffe3723e */ /* 0x000fca00000000ff */
[----:B------:R1:W-:Y:S01]  /*8fa0*/  @P1 STG.E.U16 desc[UR36][R6.64+0x12], R227 ;  /* 0x000012e306001986 */ /* 0x0003e2000c101524 */
[----:B------:R-:W-:Y:S05]  /*8fb0*/  @!P0 BRA `(.L_x_43) ;  /* 0x0000000000048947 */ /* 0x000fea0003800000 */
[----:B------:R2:W5:Y:S02]  /*8fc0*/  LDG.E.LTC128B.U16 R221, desc[UR36][R14.64+0x20] ;  /* 0x000020240edd7981 */ /* 0x000564000c1e1520 */
.L_x_43:
[----:B------:R-:W-:Y:S05]  /*8fd0*/  BSYNC B1 ;  /* 0x0000000000017941 */ /* 0x000fea0003800000 */
.L_x_42:
[----:B------:R-:W3:Y:S01]  /*8fe0*/  LDL.LU R228, [R1+0x1a0] ;  /* 0x0001a00001e47983 */ /* 0x000ee20000300800 */
[----:B-1---5:R-:W-:Y:S01]  /*8ff0*/  HADD2.F32 R227, -RZ, R221.H0_H0 ;  /* 0x200000ddffe37230 */ /* 0x022fe20000004100 */
[----:B------:R-:W-:Y:S01]  /*9000*/  ISETP.GT.AND P1, PT, R3, 0x11, PT ;  /* 0x000000110300780c */ /* 0x000fe20003f24270 */
[----:B------:R-:W-:Y:S01]  /*9010*/  BSSY B1, `(.L_x_44) ;  /* 0x000000a000017945 */ /* 0x000fe20003800000 */
[----:B------:R-:W-:Y:S02]  /*9020*/  LOP3.LUT R22, R22, 0xfffffbff, RZ, 0xc0, !PT ;  /* 0xfffffbff16167812 */ /* 0x000fe400078ec0ff */
[----:B------:R-:W-:-:S09]  /*9030*/  FMUL R227, R227, R16 ;  /* 0x00000010e3e37220 */ /* 0x000fd20000400000 */
[----:B------:R-:W-:Y:S01]  /*9040*/  @P1 LOP3.LUT R22, R22, 0x400, RZ, 0xfc, !PT ;  /* 0x0000040016161812 */ /* 0x000fe200078efcff */
[----:B---3--:R-:W-:-:S05]  /*9050*/  FFMA R227, R228, R2, R227 ;  /* 0x00000002e4e37223 */ /* 0x008fca00000000e3 */
[----:B------:R-:W-:-:S05]  /*9060*/  F2FP.F16.F32.PACK_AB R227, RZ, R227 ;  /* 0x000000e3ffe3723e */ /* 0x000fca00000000ff */
[----:B------:R1:W-:Y:S01]  /*9070*/  @P0 STG.E.U16 desc[UR36][R4.64+0x20], R227 ;  /* 0x000020e304000986 */ /* 0x0003e2000c101524 */
[----:B------:R-:W-:-:S13]  /*9080*/  ISETP.GT.AND P0, PT, R0, RZ, P1 ;  /* 0x000000ff0000720c */ /* 0x000fda0000f04270 */
[----:B-1----:R-:W-:Y:S05]  /*9090*/  @!P0 BRA `(.L_x_45) ;  /* 0x0000000000048947 */ /* 0x002fea0003800000 */
[----:B------:R1:W5:Y:S02]  /*90a0*/  LDG.E.LTC128B.U16 R221, desc[UR36][R14.64+0x22] ;  /* 0x000022240edd7981 */ /* 0x000364000c1e1520 */
.L_x_45:
[----:B------:R-:W-:Y:S05]  /*90b0*/  BSYNC B1 ;  /* 0x0000000000017941 */ /* 0x000fea0003800000 */
.L_x_44:
[----:B------:R-:W3:Y:S01]  /*90c0*/  LDL.LU R228, [R1+0x1a4] ;  /* 0x0001a40001e47983 */ /* 0x000ee20000300800 */
[----:B-----5:R-:W-:Y:S01]  /*90d0*/  HADD2.F32 R227, -RZ, R221.H0_H0 ;  /* 0x200000ddffe37230 */ /* 0x020fe20000004100 */
[----:B------:R-:W-:Y:S04]  /*90e0*/  BSSY B1, `(.L_x_46) ;  /* 0x0000008000017945 */ /* 0x000fe80003800000 */
[----:B------:R-:W-:-:S04]  /*90f0*/  FMUL R227, R227, R16 ;  /* 0x00000010e3e37220 */ /* 0x000fc80000400000 */
[----:B---3--:R-:W-:-:S05]  /*9100*/  FFMA R227, R228, R2, R227 ;  /* 0x00000002e4e37223 */ /* 0x008fca00000000e3 */
[----:B------:R-:W-:-:S05]  /*9110*/  F2FP.F16.F32.PACK_AB R227, RZ, R227 ;  /* 0x000000e3ffe3723e */ /* 0x000fca00000000ff */
[----:B------:R3:W-:Y:S01]  /*9120*/  @P0 STG.E.U16 desc[UR36][R4.64+0x22], R227 ;  /* 0x000022e304000986 */ /* 0x0007e2000c101524 */
[----:B------:R-:W-:-:S13]  /*9130*/  ISETP.GT.AND P0, PT, R0, 0x8, P2 ;  /* 0x000000080000780c */ /* 0x000fda0001704270 */
[----:B---3--:R-:W-:Y:S05]  /*9140*/  @!P0 BRA `(.L_x_47) ;  /* 0x0000000000048947 */ /* 0x008fea0003800000 */
[----:B------:R3:W5:Y:S02]  /*9150*/  LDG.E.LTC128B.U16 R221, desc[UR36][R12.64+0x20] ;  /* 0x000020240cdd7981 */ /* 0x000764000c1e1520 */
.L_x_47:
[----:B------:R-:W-:Y:S05]  /*9160*/  BSYNC B1 ;  /* 0x0000000000017941 */ /* 0x000fea0003800000 */
.L_x_46:
[----:B------:R-:W2:Y:S01]  /*9170*/  LDL.LU R228, [R1+0x1a8] ;  /* 0x0001a80001e47983 */ /* 0x000ea20000300800 */
[----:B-----5:R-:W-:Y:S01]  /*9180*/  HADD2.F32 R227, -RZ, R221.H0_H0 ;  /* 0x200000ddffe37230 */ /* 0x020fe20000004100 */
[----:B------:R-:W-:Y:S04]  /*9190*/  BSSY B1, `(.L_x_48) ;  /* 0x0000008000017945 */ /* 0x000fe80003800000 */
[----:B------:R-:W-:-:S04]  /*91a0*/  FMUL R227, R227, R16 ;  /* 0x00000010e3e37220 */ /* 0x000fc80000400000 */
[----:B--2---:R-:W-:-:S05]  /*91b0*/  FFMA R227, R228, R2, R227 ;  /* 0x00000002e4e37223 */ /* 0x004fca00000000e3 */
[----:B------:R-:W-:-:S05]  /*91c0*/  F2FP.F16.F32.PACK_AB R227, RZ, R227 ;  /* 0x000000e3ffe3723e */ /* 0x000fca00000000ff */
[----:B------:R2:W-:Y:S01]  /*91d0*/  @P0 STG.E.U16 desc[UR36][R6.64+0x20], R227 ;  /* 0x000020e306000986 */ /* 0x0005e2000c101524 */
[----:B------:R-:W-:-:S13]  /*91e0*/  ISETP.GT.AND P0, PT, R0, 0x8, P1 ;  /* 0x000000080000780c */ /* 0x000fda0000f04270 */
[----:B--2---:R-:W-:Y:S05]  /*91f0*/  @!P0 BRA `(.L_x_49) ;  /* 0x0000000000048947 */ /* 0x004fea0003800000 */
[----:B------:R2:W5:Y:S02]  /*9200*/  LDG.E.LTC128B.U16 R221, desc[UR36][R12.64+0x22] ;  /* 0x000022240cdd7981 */ /* 0x000564000c1e1520 */
.L_x_49:
[----:B------:R-:W-:Y:S05]  /*9210*/  BSYNC B1 ;  /* 0x0000000000017941 */ /* 0x000fea0003800000 */
.L_x_48:
[----:B------:R-:W3:Y:S01]  /*9220*/  LDL.LU R228, [R1+0x1ac] ;  /* 0x0001ac0001e47983 */ /* 0x000ee20000300800 */
[----:B-----5:R-:W-:Y:S01]  /*9230*/  HADD2.F32 R227, -RZ, R221.H0_H0 ;  /* 0x200000ddffe37230 */ /* 0x020fe20000004100 */
        /* <DEDUP_REMOVED lines=9> */
[----:B---3--:R-:W-:Y:S05]  /*92d0*/  @!P0 BRA `(.L_x_51) ;  /* 0x0000000000048947 */ /* 0x008fea0003800000 */
[----:B------:R3:W5:Y:S02]  /*92e0*/  LDG.E.LTC128B.U16 R221, desc[UR36][R14.64+0x30] ;  /* 0x000030240edd7981 */ /* 0x000764000c1e1520 */
.L_x_51:
[----:B------:R-:W-:Y:S05]  /*92f0*/  BSYNC B1 ;  /* 0x0000000000017941 */ /* 0x000fea0003800000 */
.L_x_50:
[----:B------:R-:W2:Y:S01]  /*9300*/  LDL.LU R228, [R1+0x1b0] ;  /* 0x0001b00001e47983 */ /* 0x000ea20000300800 */
[----:B-----5:R-:W-:Y:S01]  /*9310*/  HADD2.F32 R227, -RZ, R221.H0_H0 ;  /* 0x200000ddffe37230 */ /* 0x020fe20000004100 */
[----:B------:R-:W-:Y:S01]  /*9320*/  ISETP.GT.AND P1, PT, R3, 0x19, PT ;  /* 0x000000190300780c */ /* 0x000fe20003f24270 */
[----:B------:R-:W-:Y:S01]  /*9330*/  BSSY B1, `(.L_x_52) ;  /* 0x000000a000017945 */ /* 0x000fe20003800000 */
[----:B------:R-:W-:Y:S02]  /*9340*/  LOP3.LUT R22, R22, 0xfffffeff, RZ, 0xc0, !PT ;  /* 0xfffffeff16167812 */ /* 0x000fe400078ec0ff */
[----:B------:R-:W-:-:S09]  /*9350*/  FMUL R227, R227, R16 ;  /* 0x00000010e3e37220 */ /* 0x000fd20000400000 */
[----:B------:R-:W-:Y:S01]  /*9360*/  @P1 LOP3.LUT R22, R22, 0x100, RZ, 0xfc, !PT ;  /* 0x0000010016161812 */ /* 0x000fe200078efcff */
[----:B--2---:R-:W-:-:S05]  /*9370*/  FFMA R227, R228, R2, R227 ;  /* 0x00000002e4e37223 */ /* 0x004fca00000000e3 */
[----:B------:R-:W-:-:S05]  /*9380*/  F2FP.F16.F32.PACK_AB R227, RZ, R227 ;  /* 0x000000e3ffe3723e */ /* 0x000fca00000000ff */
[----:B------:R2:W-:Y:S01]  /*9390*/  @P0 STG.E.U16 desc[UR36][R4.64+0x30], R227 ;  /* 0x000030e304000986 */ /* 0x0005e2000c101524 */
[----:B------:R-:W-:-:S13]  /*93a0*/  ISETP.GT.AND P0, PT, R0, RZ, P1 ;  /* 0x000000ff0000720c */ /* 0x000fda0000f04270 */
[----:B--2---:R-:W-:Y:S05]  /*93b0*/  @!P0 BRA `(.L_x_53) ;  /* 0x0000000000048947 */ /* 0x004fea0003800000 */
[----:B------:R2:W5:Y:S02]  /*93c0*/  LDG.E.LTC128B.U16 R221, desc[UR36][R14.64+0x32] ;  /* 0x000032240edd7981 */ /* 0x000564000c1e1520 */
.L_x_53:
[----:B------:R-:W-:Y:S05]  /*93d0*/  BSYNC B1 ;  /* 0x0000000000017941 */ /* 0x000fea0003800000 */
.L_x_52:
        /* <DEDUP_REMOVED lines=10> */
.L_x_55:
[----:B------:R-:W-:Y:S05]  /*9480*/  BSYNC B1 ;  /* 0x0000000000017941 */ /* 0x000fea0003800000 */
.L_x_54:
        /* <DEDUP_REMOVED lines=10> */
.L_x_57:
[----:B------:R-:W-:Y:S05]  /*9530*/  BSYNC B1 ;  /* 0x0000000000017941 */ /* 0x000fea0003800000 */
.L_x_56:
        /* <DEDUP_REMOVED lines=10> */
[----:B------:R-:W-:Y:S02]  /*95e0*/  ISETP.GT.AND P0, PT, R0, RZ, P2 ;  /* 0x000000ff0000720c */ /* 0x000fe40001704270 */
[----:B---3--:R-:W-:-:S11]  /*95f0*/  PRMT R227, R221, 0x7610, R227 ;  /* 0x00007610dde37816 */ /* 0x008fd600000000e3 */
[----:B------:R-:W-:Y:S05]  /*9600*/  @!P0 BRA `(.L_x_59) ;  /* 0x0000000000048947 */ /* 0x000fea0003800000 */
[----:B------:R3:W5:Y:S02]  /*9610*/  LDG.E.LTC128B.U16 R227, desc[UR36][R14.64+0x40] ;  /* 0x000040240ee37981 */ /* 0x000764000c1e1520 */
.L_x_59:
[----:B------:R-:W-:Y:S05]  /*9620*/  BSYNC B1 ;  /* 0x0000000000017941 */ /* 0x000fea0003800000 */
.L_x_58:
        /* <DEDUP_REMOVED lines=9> */
[----:B------:R2:W-:Y:S02]  /*96c0*/  @P0 STG.E.U16 desc[UR36][R4.64+0x40], R221 ;  /* 0x000040dd04000986 */ /* 0x0005e4000c101524 */
[----:B--2---:R-:W-:-:S05]  /*96d0*/  IADD3 R221, P0, R10, 0x80, RZ ;  /* 0x000000800add7810 */ /* 0x004fca0007f1e0ff */
[----:B------:R-:W-:Y:S02]  /*96e0*/  IMAD.X R10, RZ, RZ, R11, P0 ;  /* 0x000000ffff0a7224 */ /* 0x000fe400000e060b */
[----:B------:R-:W-:-:S04]  /*96f0*/  IMAD.WIDE.U32 R228, R221, R8, R224 ;  /* 0x00000008dde47225 */ /* 0x000fc800078e00e0 */
[----:B------:R-:W-:-:S04]  /*9700*/  IMAD R10, R10, R8, RZ ;  /* 0x000000080a0a7224 */ /* 0x000fc800078e02ff */
[C---:B------:R-:W-:Y:S02]  /*9710*/  IMAD R223, R221.reuse, R9, R10 ;  /* 0x00000009dddf7224 */ /* 0x040fe400078e020a */
[----:B------:R-:W-:-:S04]  /*9720*/  IMAD.WIDE.U32 R10, R221, R8, R218 ;  /* 0x00000008dd0a7225 */ /* 0x000fc800078e00da */
[----:B------:R-:W-:Y:S01]  /*9730*/  IMAD.IADD R9, R11, 0x1, R223 ;  /* 0x000000010b097824 */ /* 0x000fe200078e02df */
[----:B------:R-:W-:Y:S01]  /*9740*/  LEA R230, P0, R10, R20, 0x1 ;  /* 0x000000140ae67211 */ /* 0x000fe200078008ff */
[----:B------:R-:W-:-:S03]  /*9750*/  IMAD.IADD R218, R223, 0x1, R229 ;  /* 0x00000001dfda7824 */ /* 0x000fc600078e02e5 */
[----:B------:R-:W-:Y:S01]  /*9760*/  LEA.HI.X R231, R10, R21, R9, 0x1, P0 ;  /* 0x000000150ae77211 */ /* 0x000fe200000f0c09 */
[----:B------:R-:W-:Y:S01]  /*9770*/  IMAD.WIDE.U32 R8, R221, R8, R216 ;  /* 0x00000008dd087225 */ /* 0x000fe200078e00d8 */
[----:B------:R-:W-:-:S03]  /*9780*/  IADD3 R224, P0, R216, R228, RZ ;  /* 0x000000e4d8e07210 */ /* 0x000fc60007f1e0ff */
[----:B------:R-:W-:Y:S02]  /*9790*/  IMAD.IADD R9, R223, 0x1, R9 ;  /* 0x00000001df097824 */ /* 0x000fe400078e0209 */
[----:B------:R-:W-:Y:S02]  /*97a0*/  IMAD.X R225, R217, 0x1, R218, P0 ;  /* 0x00000001d9e17824 */ /* 0x000fe400000e06da */
[----:B------:R-:W-:-:S04]  /*97b0*/  IMAD.WIDE.U32 R8, R23, R220, R8 ;  /* 0x000000dc17087225 */ /* 0x000fc800078e0008 */
[----:B------:R-:W-:Y:S01]  /*97c0*/  IMAD.IADD R9, R226, 0x1, R9 ;  /* 0x00000001e2097824 */ /* 0x000fe200078e0209 */
[----:B------:R-:W-:Y:S01]  /*97d0*/  LEA R10, P0, R8, R20, 0x1 ;  /* 0x00000014080a7211 */ /* 0x000fe200078008ff */
[----:B------:R-:W-:-:S03]  /*97e0*/  IMAD.WIDE.U32 R220, R23, R220, R224 ;  /* 0x000000dc17dc7225 */ /* 0x000fc600078e00e0 */
[----:B------:R-:W-:Y:S01]  /*97f0*/  LEA.HI.X R11, R8, R21, R9, 0x1, P0 ;  /* 0x00000015080b7211 */ /* 0x000fe200000f0c09 */
[----:B------:R-:W-:Y:S01]  /*9800*/  IMAD.IADD R226, R226, 0x1, R221 ;  /* 0x00000001e2e27824 */ /* 0x000fe200078e02dd */
[----:B------:R-:W-:-:S04]  /*9810*/  LEA R8, P0, R220, R20, 0x1 ;  /* 0x00000014dc087211 */ /* 0x000fc800078008ff */
[----:B------:R-:W-:Y:S02]  /*9820*/  LEA.HI.X R9, R220, R21, R226, 0x1, P0 ;  /* 0x00000015dc097211 */ /* 0x000fe400000f0ce2 */
[----:B------:R-:W-:-:S05]  /*9830*/  IADD3 R222, P0, R222, R228, RZ ;  /* 0x000000e4dede7210 */ /* 0x000fca0007f1e0ff */
[----:B------:R-:W-:Y:S01]  /*9840*/  IMAD.X R218, R218, 0x1, R219, P0 ;  /* 0x00000001dada7824 */ /* 0x000fe200000e06db */
[C---:B------:R-:W-:Y:S02]  /*9850*/  LEA R216, P0, R222.reuse, R20, 0x1 ;  /* 0x00000014ded87211 */ /* 0x040fe400078008ff */
[----:B------:R-:W-:Y:S02]  /*9860*/  PRMT R20, R227, 0x7610, R20 ;  /* 0x00007610e3147816 */ /* 0x000fe40000000014 */
[----:B------:R-:W-:Y:S02]  /*9870*/  LEA.HI.X R217, R222, R21, R218, 0x1, P0 ;  /* 0x00000015ded97211 */ /* 0x000fe400000f0cda */
[----:B------:R-:W-:-:S13]  /*9880*/  ISETP.GT.AND P0, PT, R0, RZ, P1 ;  /* 0x000000ff0000720c */ /* 0x000fda0000f04270 */
[----:B------:R-:W-:Y:S05]  /*9890*/  @!P0 BRA `(.L_x_61) ;  /* 0x0000000000048947 */ /* 0x000fea0003800000 */
[----:B------:R2:W5:Y:S02]  /*98a0*/  LDG.E.LTC128B.U16 R20, desc[UR36][R14.64+0x42] ;  /* 0x000042240e147981 */ /* 0x000564000c1e1520 */
.L_x_61:
[----:B------:R-:W-:Y:S05]  /*98b0*/  BSYNC B1 ;  /* 0x0000000000017941 */ /* 0x000fea0003800000 */
.L_x_60:
        /* <DEDUP_REMOVED lines=10> */
.L_x_63:
[----:B------:R-:W-:Y:S05]  /*9960*/  BSYNC B1 ;  /* 0x0000000000017941 */ /* 0x000fea0003800000 */
.L_x_62:
        /* <DEDUP_REMOVED lines=10> */
.L_x_65:
[----:B------:R-:W-:Y:S05]  /*9a10*/  BSYNC B1 ;  /* 0x0000000000017941 */ /* 0x000fea0003800000 */
.L_x_64:
        /* <DEDUP_REMOVED lines=13> */
.L_x_67:
[----:B------:R-:W-:Y:S05]  /*9af0*/  BSYNC B1 ;  /* 0x0000000000017941 */ /* 0x000fea0003800000 */
.L_x_66:
        /* <DEDUP_REMOVED lines=13> */
.L_x_69:
[----:B------:R-:W-:Y:S05]  /*9bd0*/  BSYNC B1 ;  /* 0x0000000000017941 */ /* 0x000fea0003800000 */
.L_x_68:
        /* <DEDUP_REMOVED lines=10> */
.L_x_71:
[----:B------:R-:W-:Y:S05]  /*9c80*/  BSYNC B1 ;  /* 0x0000000000017941 */ /* 0x000fea0003800000 */
.L_x_70:
        /* <DEDUP_REMOVED lines=10> */
.L_x_73:
[----:B------:R-:W-:Y:S05]  /*9d30*/  BSYNC B1 ;  /* 0x0000000000017941 */ /* 0x000fea0003800000 */
.L_x_72:
        /* <DEDUP_REMOVED lines=13> */
.L_x_75:
[----:B------:R-:W-:Y:S05]  /*9e10*/  BSYNC B1 ;  /* 0x0000000000017941 */ /* 0x000fea0003800000 */
.L_x_74:
        /* <DEDUP_REMOVED lines=13> */
.L_x_77:
[----:B------:R-:W-:Y:S05]  /*9ef0*/  BSYNC B1 ;  /* 0x0000000000017941 */ /* 0x000fea0003800000 */
.L_x_76:
        /* <DEDUP_REMOVED lines=10> */
.L_x_79:
[----:B------:R-:W-:Y:S05]  /*9fa0*/  BSYNC B1 ;  /* 0x0000000000017941 */ /* 0x000fea0003800000 */
.L_x_78:
        /* <DEDUP_REMOVED lines=10> */
.L_x_81:
[----:B------:R-:W-:Y:S05]  /*a050*/  BSYNC B1 ;  /* 0x0000000000017941 */ /* 0x000fea0003800000 */
.L_x_80:
        /* <DEDUP_REMOVED lines=13> */
.L_x_83:
[----:B------:R-:W-:Y:S05]  /*a130*/  BSYNC B1 ;  /* 0x0000000000017941 */ /* 0x000fea0003800000 */
.L_x_82:
        /* <DEDUP_REMOVED lines=13> */
.L_x_85:
[----:B------:R-:W-:Y:S05]  /*a210*/  BSYNC B1 ;  /* 0x0000000000017941 */ /* 0x000fea0003800000 */
.L_x_84:
        /* <DEDUP_REMOVED lines=10> */
.L_x_87:
[----:B------:R-:W-:Y:S05]  /*a2c0*/  BSYNC B1 ;  /* 0x0000000000017941 */ /* 0x000fea0003800000 */
.L_x_86:
        /* <DEDUP_REMOVED lines=10> */
.L_x_89:
[----:B------:R-:W-:Y:S05]  /*a370*/  BSYNC B1 ;  /* 0x0000000000017941 */ /* 0x000fea0003800000 */
.L_x_88:
        /* <DEDUP_REMOVED lines=13> */
.L_x_91:
[----:B------:R-:W-:Y:S05]  /*a450*/  BSYNC B1 ;  /* 0x0000000000017941 */ /* 0x000fea0003800000 */
.L_x_90:
        /* <DEDUP_REMOVED lines=13> */
.L_x_93:
[----:B------:R-:W-:Y:S05]  /*a530*/  BSYNC B1 ;  /* 0x0000000000017941 */ /* 0x000fea0003800000 */
.L_x_92:
        /* <DEDUP_REMOVED lines=10> */
.L_x_95:
[----:B------:R-:W-:Y:S05]  /*a5e0*/  BSYNC B1 ;  /* 0x0000000000017941 */ /* 0x000fea0003800000 */
.L_x_94:
        /* <DEDUP_REMOVED lines=10> */
.L_x_97:
[----:B------:R-:W-:Y:S05]  /*a690*/  BSYNC B1 ;  /* 0x0000000000017941 */ /* 0x000fea0003800000 */
.L_x_96:
        /* <DEDUP_REMOVED lines=13> */
.L_x_99:
[----:B------:R-:W-:Y:S05]  /*a770*/  BSYNC B1 ;  /* 0x0000000000017941 */ /* 0x000fea0003800000 */
.L_x_98:
        /* <DEDUP_REMOVED lines=13> */
.L_x_101:
[----:B------:R-:W-:Y:S05]  /*a850*/  BSYNC B1 ;  /* 0x0000000000017941 */ /* 0x000fea0003800000 */
.L_x_100:
        /* <DEDUP_REMOVED lines=10> */
.L_x_103:
[----:B------:R-:W-:Y:S05]  /*a900*/  BSYNC B1 ;  /* 0x0000000000017941 */ /* 0x000fea0003800000 */
.L_x_102:
        /* <DEDUP_REMOVED lines=10> */
.L_x_105:
[----:B------:R-:W-:Y:S05]  /*a9b0*/  BSYNC B1 ;  /* 0x0000000000017941 */ /* 0x000fea0003800000 */
.L_x_104:
        /* <DEDUP_REMOVED lines=13> */
.L_x_107:
[----:B------:R-:W-:Y:S05]  /*aa90*/  BSYNC B1 ;  /* 0x0000000000017941 */ /* 0x000fea0003800000 */
.L_x_106:
        /* <DEDUP_REMOVED lines=13> */
.L_x_109:
[----:B------:R-:W-:Y:S05]  /*ab70*/  BSYNC B1 ;  /* 0x0000000000017941 */ /* 0x000fea0003800000 */
.L_x_108:
        /* <DEDUP_REMOVED lines=10> */
.L_x_111:
[----:B------:R-:W-:Y:S05]  /*ac20*/  BSYNC B1 ;  /* 0x0000000000017941 */ /* 0x000fea0003800000 */
.L_x_110:
        /* <DEDUP_REMOVED lines=10> */
.L_x_113:
[----:B------:R-:W-:Y:S05]  /*acd0*/  BSYNC B1 ;  /* 0x0000000000017941 */ /* 0x000fea0003800000 */
.L_x_112:
        /* <DEDUP_REMOVED lines=13> */
.L_x_115:
[----:B------:R-:W-:Y:S05]  /*adb0*/  BSYNC B1 ;  /* 0x0000000000017941 */ /* 0x000fea0003800000 */
.L_x_114:
        /* <DEDUP_REMOVED lines=13> */
.L_x_117:
[----:B------:R-:W-:Y:S05]  /*ae90*/  BSYNC B1 ;  /* 0x0000000000017941 */ /* 0x000fea0003800000 */
.L_x_116:
        /* <DEDUP_REMOVED lines=10> */
.L_x_119:
[----:B------:R-:W-:Y:S05]  /*af40*/  BSYNC B1 ;  /* 0x0000000000017941 */ /* 0x000fea0003800000 */
.L_x_118:
        /* <DEDUP_REMOVED lines=10> */
.L_x_121:
[----:B------:R-:W-:Y:S05]  /*aff0*/  BSYNC B1 ;  /* 0x0000000000017941 */ /* 0x000fea0003800000 */
.L_x_120:
        /* <DEDUP_REMOVED lines=13> */
.L_x_123:
[----:B------:R-:W-:Y:S05]  /*b0d0*/  BSYNC B1 ;  /* 0x0000000000017941 */ /* 0x000fea0003800000 */
.L_x_122:
        /* <DEDUP_REMOVED lines=13> */
.L_x_125:
[----:B------:R-:W-:Y:S05]  /*b1b0*/  BSYNC B1 ;  /* 0x0000000000017941 */ /* 0x000fea0003800000 */
.L_x_124:
        /* <DEDUP_REMOVED lines=10> */
.L_x_127:
[----:B------:R-:W-:Y:S05]  /*b260*/  BSYNC B1 ;  /* 0x0000000000017941 */ /* 0x000fea0003800000 */
.L_x_126:
        /* <DEDUP_REMOVED lines=10> */
.L_x_129:
[----:B------:R-:W-:Y:S05]  /*b310*/  BSYNC B1 ;  /* 0x0000000000017941 */ /* 0x000fea0003800000 */
.L_x_128:
        /* <DEDUP_REMOVED lines=13> */
.L_x_131:
[----:B------:R-:W-:Y:S05]  /*b3f0*/  BSYNC B1 ;  /* 0x0000000000017941 */ /* 0x000fea0003800000 */
.L_x_130:
        /* <DEDUP_REMOVED lines=13> */
.L_x_133:
[----:B------:R-:W-:Y:S05]  /*b4d0*/  BSYNC B1 ;  /* 0x0000000000017941 */ /* 0x000fea0003800000 */
.L_x_132:
        /* <DEDUP_REMOVED lines=10> */
.L_x_135:
[----:B------:R-:W-:Y:S05]  /*b580*/  BSYNC B1 ;  /* 0x0000000000017941 */ /* 0x000fea0003800000 */
.L_x_134:
        /* <DEDUP_REMOVED lines=10> */
.L_x_137:
[----:B------:R-:W-:Y:S05]  /*b630*/  BSYNC B1 ;  /* 0x0000000000017941 */ /* 0x000fea0003800000 */
.L_x_136:
        /* <DEDUP_REMOVED lines=13> */
.L_x_139:
[----:B------:R-:W-:Y:S05]  /*b710*/  BSYNC B1 ;  /* 0x0000000000017941 */ /* 0x000fea0003800000 */
.L_x_138:
        /* <DEDUP_REMOVED lines=13> */
.L_x_141:
[----:B------:R-:W-:Y:S05]  /*b7f0*/  BSYNC B1 ;  /* 0x0000000000017941 */ /* 0x000fea0003800000 */
.L_x_140:
        /* <DEDUP_REMOVED lines=10> */
.L_x_143:
[----:B------:R-:W-:Y:S05]  /*b8a0*/  BSYNC B1 ;  /* 0x0000000000017941 */ /* 0x000fea0003800000 */
.L_x_142:
        /* <DEDUP_REMOVED lines=10> */
.L_x_145:
[----:B------:R-:W-:Y:S05]  /*b950*/  BSYNC B1 ;  /* 0x0000000000017941 */ /* 0x000fea0003800000 */
.L_x_144:
        /* <DEDUP_REMOVED lines=13> */
.L_x_147:
[----:B------:R-:W-:Y:S05]  /*ba30*/  BSYNC B1 ;  /* 0x0000000000017941 */ /* 0x000fea0003800000 */
.L_x_146:
        /* <DEDUP_REMOVED lines=13> */
.L_x_149:
[----:B------:R-:W-:Y:S05]  /*bb10*/  BSYNC B1 ;  /* 0x0000000000017941 */ /* 0x000fea0003800000 */
.L_x_148:
        /* <DEDUP_REMOVED lines=10> */
.L_x_151:
[----:B------:R-:W-:Y:S05]  /*bbc0*/  BSYNC B1 ;  /* 0x0000000000017941 */ /* 0x000fea0003800000 */
.L_x_150:
        /* <DEDUP_REMOVED lines=10> */
.L_x_153:
[----:B------:R-:W-:Y:S05]  /*bc70*/  BSYNC B1 ;  /* 0x0000000000017941 */ /* 0x000fea0003800000 */
.L_x_152:
        /* <DEDUP_REMOVED lines=13> */
.L_x_155:
[----:B------:R-:W-:Y:S05]  /*bd50*/  BSYNC B1 ;  /* 0x0000000000017941 */ /* 0x000fea0003800000 */
.L_x_154:
        /* <DEDUP_REMOVED lines=13> */
.L_x_157:
[----:B------:R-:W-:Y:S05]  /*be30*/  BSYNC B1 ;  /* 0x0000000000017941 */ /* 0x000fea0003800000 */
.L_x_156:
        /* <DEDUP_REMOVED lines=10> */
.L_x_159:
[----:B------:R-:W-:Y:S05]  /*bee0*/  BSYNC B1 ;  /* 0x0000000000017941 */ /* 0x000fea0003800000 */
.L_x_158:
        /* <DEDUP_REMOVED lines=10> */
.L_x_161:
[----:B------:R-:W-:Y:S05]  /*bf90*/  BSYNC B1 ;  /* 0x0000000000017941 */ /* 0x000fea0003800000 */
.L_x_160:
        /* <DEDUP_REMOVED lines=13> */
.L_x_163:
[----:B------:R-:W-:Y:S05]  /*c070*/  BSYNC B1 ;  /* 0x0000000000017941 */ /* 0x000fea0003800000 */
.L_x_162:
        /* <DEDUP_REMOVED lines=13> */
.L_x_165:
[----:B------:R-:W-:Y:S05]  /*c150*/  BSYNC B1 ;  /* 0x0000000000017941 */ /* 0x000fea0003800000 */
.L_x_164:
        /* <DEDUP_REMOVED lines=10> */
.L_x_167:
[----:B------:R-:W-:Y:S05]  /*c200*/  BSYNC B1 ;  /* 0x0000000000017941 */ /* 0x000fea0003800000 */
.L_x_166:
        /* <DEDUP_REMOVED lines=10> */
.L_x_169:
[----:B------:R-:W-:Y:S05]  /*c2b0*/  BSYNC B1 ;  /* 0x0000000000017941 */ /* 0x000fea0003800000 */
.L_x_168:
        /* <DEDUP_REMOVED lines=13> */
.L_x_171:
[----:B------:R-:W-:Y:S05]  /*c390*/  BSYNC B1 ;  /* 0x0000000000017941 */ /* 0x000fea0003800000 */
.L_x_170:
        /* <DEDUP_REMOVED lines=13> */
.L_x_173:
[----:B------:R-:W-:Y:S05]  /*c470*/  BSYNC B1 ;  /* 0x0000000000017941 */ /* 0x000fea0003800000 */
.L_x_172:
        /* <DEDUP_REMOVED lines=10> */
.L_x_175:
[----:B------:R-:W-:Y:S05]  /*c520*/  BSYNC B1 ;  /* 0x0000000000017941 */ /* 0x000fea0003800000 */
.L_x_174:
        /* <DEDUP_REMOVED lines=10> */
.L_x_177:
[----:B------:R-:W-:Y:S05]  /*c5d0*/  BSYNC B1 ;  /* 0x0000000000017941 */ /* 0x000fea0003800000 */
.L_x_176:
        /* <DEDUP_REMOVED lines=13> */
.L_x_179:
[----:B------:R-:W-:Y:S05]  /*c6b0*/  BSYNC B1 ;  /* 0x0000000000017941 */ /* 0x000fea0003800000 */
.L_x_178:
        /* <DEDUP_REMOVED lines=13> */
.L_x_181:
[----:B------:R-:W-:Y:S05]  /*c790*/  BSYNC B1 ;  /* 0x0000000000017941 */ /* 0x000fea0003800000 */
.L_x_180:
        /* <DEDUP_REMOVED lines=10> */
.L_x_183:
[----:B------:R-:W-:Y:S05]  /*c840*/  BSYNC B1 ;  /* 0x0000000000017941 */ /* 0x000fea0003800000 */
.L_x_182:
        /* <DEDUP_REMOVED lines=10> */
.L_x_185:
[----:B------:R-:W-:Y:S05]  /*c8f0*/  BSYNC B1 ;  /* 0x0000000000017941 */ /* 0x000fea0003800000 */
.L_x_184:
        /* <DEDUP_REMOVED lines=13> */
.L_x_187:
[----:B------:R-:W-:Y:S05]  /*c9d0*/  BSYNC B1 ;  /* 0x0000000000017941 */ /* 0x000fea0003800000 */
.L_x_186:
        /* <DEDUP_REMOVED lines=13> */
.L_x_189:
[----:B------:R-:W-:Y:S05]  /*cab0*/  BSYNC B1 ;  /* 0x0000000000017941 */ /* 0x000fea0003800000 */
.L_x_188:
        /* <DEDUP_REMOVED lines=10> */
.L_x_191:
[----:B------:R-:W-:Y:S05]  /*cb60*/  BSYNC B1 ;  /* 0x0000000000017941 */ /* 0x000fea0003800000 */
.L_x_190:
        /* <DEDUP_REMOVED lines=10> */
.L_x_193:
[----:B------:R-:W-:Y:S05]  /*cc10*/  BSYNC B1 ;  /* 0x0000000000017941 */ /* 0x000fea0003800000 */
.L_x_192:
        /* <DEDUP_REMOVED lines=13> */
.L_x_195:
[----:B------:R-:W-:Y:S05]  /*ccf0*/  BSYNC B1 ;  /* 0x0000000000017941 */ /* 0x000fea0003800000 */
.L_x_194:
        /* <DEDUP_REMOVED lines=13> */
.L_x_197:
[----:B------:R-:W-:Y:S05]  /*cdd0*/  BSYNC B1 ;  /* 0x0000000000017941 */ /* 0x000fea0003800000 */
.L_x_196:
        /* <DEDUP_REMOVED lines=10> */
.L_x_199:
[----:B------:R-:W-:Y:S05]  /*ce80*/  BSYNC B1 ;  /* 0x0000000000017941 */ /* 0x000fea0003800000 */
.L_x_198:
        /* <DEDUP_REMOVED lines=10> */
.L_x_201:
[----:B------:R-:W-:Y:S05]  /*cf30*/  BSYNC B1 ;  /* 0x0000000000017941 */ /* 0x000fea0003800000 */
.L_x_200:
[----:B------:R-:W3:Y:S01]  /*cf40*/  LDL.LU R23, [R1+0x2dc] ;  /* 0x0002dc0001177983 */ /* 0x000ee20000300800 */
[----:B-----5:R-:W-:Y:S01]  /*cf50*/  HADD2.F32 R21, -RZ, R20.H0_H0 ;  /* 0x20000014ff157230 */ /* 0x020fe20000004100 */
[----:B------:R-:W-:Y:S01]  /*cf60*/  ISETP.GT.AND P3, PT, R3, 0xb0, PT ;  /* 0x000000b00300780c */ /* 0x000fe20003f64270 */
[----:B------:R-:W-:Y:S03]  /*cf70*/  BSSY B1, `(.L_x_202) ;  /* 0x0000008000017945 */ /* 0x000fe60003800000 */
[----:B------:R-:W-:-:S04]  /*cf80*/  FMUL R21, R21, R16 ;  /* 0x0000001015157220 */ /* 0x000fc80000400000 */
[----:B---3--:R-:W-:-:S05]  /*cf90*/  FFMA R21, R23, R2, R21 ;  /* 0x0000000217157223 */ /* 0x008fca0000000015 */
[----:B------:R-:W-:-:S05]  /*cfa0*/  F2FP.F16.F32.PACK_AB R21, RZ, R21 ;  /* 0x00000015ff15723e */ /* 0x000fca00000000ff */
[----:B------:R3:W-:Y:S01]  /*cfb0*/  @P0 STG.E.U16 desc[UR36][R6.64+0x152], R21 ;  /* 0x0001521506000986 */ /* 0x0007e2000c101524 */
[----:B------:R-:W-:-:S13]  /*cfc0*/  ISETP.GT.AND P0, PT, R0, RZ, P3 ;  /* 0x000000ff0000720c */ /* 0x000fda0001f04270 */
[----:B---3--:R-:W-:Y:S05]  /*cfd0*/  @!P0 BRA `(.L_x_203) ;  /* 0x0000000000048947 */ /* 0x008fea0003800000 */
[----:B------:R3:W5:Y:S02]  /*cfe0*/  LDG.E.LTC128B.U16 R20, desc[UR36][R14.64+0x160] ;  /* 0x000160240e147981 */ /* 0x000764000c1e1520 */
.L_x_203:
[----:B------:R-:W-:Y:S05]  /*cff0*/  BSYNC B1 ;  /* 0x0000000000017941 */ /* 0x000fea0003800000 */
.L_x_202:
[----:B------:R-:W2:Y:S01]  /*d000*/  LDL.LU R23, [R1+0x2e0] ;  /* 0x0002e00001177983 */ /* 0x000ea20000300800 */
[----:B-----5:R-:W-:Y:S01]  /*d010*/  HADD2.F32 R21, -RZ, R20.H0_H0 ;  /* 0x20000014ff157230 */ /* 0x020fe20000004100 */
[----:B------:R-:W-:Y:S01]  /*d020*/  ISETP.GT.AND P2, PT, R3, 0xb1, PT ;  /* 0x000000b10300780c */ /* 0x000fe20003f44270 */
[----:B------:R-:W-:Y:S03]  /*d030*/  BSSY B1, `(.L_x_204) ;  /* 0x0000008000017945 */ /* 0x000fe60003800000 */
[----:B------:R-:W-:-:S04]  /*d040*/  FMUL R21, R21, R16 ;  /* 0x0000001015157220 */ /* 0x000fc80000400000 */
[----:B--2---:R-:W-:-:S05]  /*d050*/  FFMA R21, R23, R2, R21 ;  /* 0x0000000217157223 */ /* 0x004fca0000000015 */
[----:B------:R-:W-:-:S05]  /*d060*/  F2FP.F16.F32.PACK_AB R21, RZ, R21 ;  /* 0x00000015ff15723e */ /* 0x000fca00000000ff */
[----:B------:R2:W-:Y:S01]  /*d070*/  @P0 STG.E.U16 desc[UR36][R4.64+0x160], R21 ;  /* 0x0001601504000986 */ /* 0x0005e2000c101524 */
[----:B------:R-:W-:-:S13]  /*d080*/  ISETP.GT.AND P0, PT, R0, RZ, P2 ;  /* 0x000000ff0000720c */ /* 0x000fda0001704270 */
[----:B--2---:R-:W-:Y:S05]  /*d090*/  @!P0 BRA `(.L_x_205) ;  /* 0x0000000000048947 */ /* 0x004fea0003800000 */
[----:B------:R2:W5:Y:S02]  /*d0a0*/  LDG.E.LTC128B.U16 R20, desc[UR36][R14.64+0x162] ;  /* 0x000162240e147981 */ /* 0x000564000c1e1520 */
.L_x_205:
[----:B------:R-:W-:Y:S05]  /*d0b0*/  BSYNC B1 ;  /* 0x0000000000017941 */ /* 0x000fea0003800000 */
.L_x_204:
        /* <DEDUP_REMOVED lines=10> */
.L_x_207:
[----:B------:R-:W-:Y:S05]  /*d160*/  BSYNC B1 ;  /* 0x0000000000017941 */ /* 0x000fea0003800000 */
.L_x_206:
        /* <DEDUP_REMOVED lines=10> */
.L_x_209:
[----:B------:R-:W-:Y:S05]  /*d210*/  BSYNC B1 ;  /* 0x0000000000017941 */ /* 0x000fea0003800000 */
.L_x_208:
        /* <DEDUP_REMOVED lines=11> */
.L_x_211:
[----:B------:R-:W-:Y:S05]  /*d2d0*/  BSYNC B1 ;  /* 0x0000000000017941 */ /* 0x000fea0003800000 */
.L_x_210:
[----:B------:R-:W2:Y:S01]  /*d2e0*/  LDL.LU R23, [R1+0x2f0] ;  /* 0x0002f00001177983 */ /* 0x000ea20000300800 */
[----:B-----5:R-:W-:Y:S01]  /*d2f0*/  HADD2.F32 R21, -RZ, R20.H0_H0 ;  /* 0x20000014ff157230 */ /* 0x020fe20000004100 */
[----:B------:R-:W-:Y:S04]  /*d300*/  BSSY B1, `(.L_x_212) ;  /* 0x0000009000017945 */ /* 0x000fe80003800000 */
[----:B------:R-:W-:-:S04]  /*d310*/  FMUL R21, R21, R16 ;  /* 0x0000001015157220 */ /* 0x000fc80000400000 */
[----:B--2---:R-:W-:-:S05]  /*d320*/  FFMA R21, R23, R2, R21 ;  /* 0x0000000217157223 */ /* 0x004fca0000000015 */
[----:B------:R-:W-:-:S05]  /*d330*/  F2FP.F16.F32.PACK_AB R21, RZ, R21 ;  /* 0x00000015ff15723e */ /* 0x000fca00000000ff */
[----:B------:R2:W-:Y:S01]  /*d340*/  @P0 STG.E.U16 desc[UR36][R4.64+0x170], R21 ;  /* 0x0001701504000986 */ /* 0x0005e2000c101524 */
[----:B------:R-:W-:-:S04]  /*d350*/  ISETP.GT.AND P0, PT, R3, 0xb9, PT ;  /* 0x000000b90300780c */ /* 0x000fc80003f04270 */
[----:B------:R-:W-:-:S13]  /*d360*/  ISETP.GT.AND P4, PT, R0, RZ, P0 ;  /* 0x000000ff0000720c */ /* 0x000fda0000784270 */
[----:B--2---:R-:W-:Y:S05]  /*d370*/  @!P4 BRA `(.L_x_213) ;  /* 0x000000000004c947 */ /* 0x004fea0003800000 */
[----:B------:R2:W5:Y:S02]  /*d380*/  LDG.E.LTC128B.U16 R20, desc[UR36][R14.64+0x172] ;  /* 0x000172240e147981 */ /* 0x000564000c1e1520 */
.L_x_213:
[----:B------:R-:W-:Y:S05]  /*d390*/  BSYNC B1 ;  /* 0x0000000000017941 */ /* 0x000fea0003800000 */
.L_x_212:
        /* <DEDUP_REMOVED lines=10> */
.L_x_215:
[----:B------:R-:W-:Y:S05]  /*d440*/  BSYNC B1 ;  /* 0x0000000000017941 */ /* 0x000fea0003800000 */
.L_x_214:
        /* <DEDUP_REMOVED lines=10> */
.L_x_217:
[----:B------:R-:W-:Y:S05]  /*d4f0*/  BSYNC B1 ;  /* 0x0000000000017941 */ /* 0x000fea0003800000 */
.L_x_216:
[----:B------:R-:W3:Y:S01]  /*d500*/  LDL.LU R219, [R1+0x2fc] ;  /* 0x0002fc0001db7983 */ /* 0x000ee20000300800 */
[----:B-----5:R-:W-:Y:S01]  /*d510*/  HADD2.F32 R21, -RZ, R20.H0_H0 ;  /* 0x20000014ff157230 */ /* 0x020fe20000004100 */
[----:B------:R-:W-:Y:S02]  /*d520*/  SHF.L.U64.HI R19, R18, 0x8, R19 ;  /* 0x0000000812137819 */ /* 0x000fe40000010213 */
[----:B------:R-:W-:Y:S01]  /*d530*/  PRMT R23, R20, 0x7610, R23 ;  /* 0x0000761014177816 */ /* 0x000fe20000000017 */
[----:B------:R-:W4:Y:S01]  /*d540*/  LDL.LU R218, [R1] ;  /* 0x0000000001da7983 */ /* 0x000f220000300800 */
[----:B------:R-:W-:-:S04]  /*d550*/  FMUL R21, R21, R16 ;  /* 0x0000001015157220 */ /* 0x000fc80000400000 */
[----:B---3--:R-:W-:-:S05]  /*d560*/  FFMA R21, R219, R2, R21 ;  /* 0x00000002db157223 */ /* 0x008fca0000000015 */
[----:B------:R-:W-:-:S05]  /*d570*/  F2FP.F16.F32.PACK_AB R21, RZ, R21 ;  /* 0x00000015ff15723e */ /* 0x000fca00000000ff */
[----:B------:R3:W-:Y:S01]  /*d580*/  @P4 STG.E.U16 desc[UR36][R6.64+0x172], R21 ;  /* 0x0001721506004986 */ /* 0x0007e2000c101524 */
[----:B------:R-:W-:-:S05]  /*d590*/  LEA R18, P4, R18, R4, 0x8 ;  /* 0x0000000412127211 */ /* 0x000fca00078840ff */
[----:B------:R-:W-:Y:S01]  /*d5a0*/  IMAD.X R19, R19, 0x1, R5, P4 ;  /* 0x0000000113137824 */ /* 0x000fe200020e0605 */
[----:B------:R-:W-:-:S13]  /*d5b0*/  ISETP.GT.AND P4, PT, R0, 0x80, P5 ;  /* 0x000000800000780c */ /* 0x000fda0002f84270 */
[----:B------:R-:W2:Y:S01]  /*d5c0*/  @P4 LDG.E.LTC128B.U16 R23, desc[UR36][R230.64] ;  /* 0x00000024e6174981 */ /* 0x000ea2000c1e1520 */
[----:B------:R-:W-:Y:S01]  /*d5d0*/  BSSY B1, `(.L_x_218) ;  /* 0x000000a000017945 */ /* 0x000fe20003800000 */
[----:B--2---:R-:W-:-:S05]  /*d5e0*/  HADD2.F32 R20, -RZ, R23.H0_H0 ;  /* 0x20000017ff147230 */ /* 0x004fca0000004100 */
[----:B------:R-:W-:-:S04]  /*d5f0*/  FMUL R20, R20, R16 ;  /* 0x0000001014147220 */ /* 0x000fc80000400000 */
[----:B----4-:R-:W-:-:S05]  /*d600*/  FFMA R20, R218, R2, R20 ;  /* 0x00000002da147223 */ /* 0x010fca0000000014 */
[----:B------:R-:W-:-:S05]  /*d610*/  F2FP.F16.F32.PACK_AB R20, RZ, R20 ;  /* 0x00000014ff14723e */ /* 0x000fca00000000ff */
[----:B------:R3:W-:Y:S01]  /*d620*/  @P4 STG.E.U16 desc[UR36][R18.64], R20 ;  /* 0x0000001412004986 */ /* 0x0007e2000c101524 */
[----:B------:R-:W-:-:S04]  /*d630*/  LOP3.LUT P4, RZ, R17, 0x2, RZ, 0xc0, !PT ;  /* 0x0000000211ff7812 */ /* 0x000fc8000788c0ff */
[----:B------:R-:W-:-:S13]  /*d640*/  ISETP.GT.AND P4, PT, R0, 0x80, P4 ;  /* 0x000000800000780c */ /* 0x000fda0002784270 */
[----:B---3--:R-:W-:Y:S05]  /*d650*/  @!P4 BRA `(.L_x_219) ;  /* 0x000000000004c947 */ /* 0x008fea0003800000 */
[----:B------:R2:W5:Y:S02]  /*d660*/  LDG.E.LTC128B.U16 R23, desc[UR36][R10.64+0x2] ;  /* 0x000002240a177981 */ /* 0x000564000c1e1520 */
.L_x_219:
[----:B------:R-:W-:Y:S05]  /*d670*/  BSYNC B1 ;  /* 0x0000000000017941 */ /* 0x000fea0003800000 */
.L_x_218:
[----:B------:R-:W3:Y:S01]  /*d680*/  LDL.LU R21, [R1+0x4] ;  /* 0x0000040001157983 */ /* 0x000ee20000300800 */
[----:B-----5:R-:W-:Y:S01]  /*d690*/  HADD2.F32 R20, -RZ, R23.H0_H0 ;  /* 0x20000017ff147230 */ /* 0x020fe20000004100 */
[----:B------:R-:W-:Y:S01]  /*d6a0*/  ISETP.GT.AND P5, PT, R0, 0x88, P5 ;  /* 0x000000880000780c */ /* 0x000fe20002fa4270 */
[----:B------:R-:W-:Y:S03]  /*d6b0*/  BSSY B1, `(.L_x_220) ;  /* 0x0000009000017945 */ /* 0x000fe60003800000 */
[----:B------:R-:W-:-:S04]  /*d6c0*/  FMUL R20, R20, R16 ;  /* 0x0000001014147220 */ /* 0x000fc80000400000 */
[----:B---3--:R-:W-:-:S05]  /*d6d0*/  FFMA R20, R21, R2, R20 ;  /* 0x0000000215147223 */ /* 0x008fca0000000014 */
[----:B------:R-:W-:-:S05]  /*d6e0*/  F2FP.F16.F32.PACK_AB R20, RZ, R20 ;  /* 0x00000014ff14723e */ /* 0x000fca00000000ff */
[----:B------:R3:W-:Y:S02]  /*d6f0*/  @P4 STG.E.U16 desc[UR36][R18.64+0x2], R20 ;  /* 0x0000021412004986 */ /* 0x0007e4000c101524 */
[----:B---3--:R-:W-:-:S05]  /*d700*/  IADD3 R20, P4, R18, R233, RZ ;  /* 0x000000e912147210 */ /* 0x008fca0007f9e0ff */
[----:B------:R-:W-:Y:S01]  /*d710*/  IMAD.X R21, R19, 0x1, R232, P4 ;  /* 0x0000000113157824 */ /* 0x000fe200020e06e8 */
[----:B------:R-:W-:Y:S07]  /*d720*/  @!P5 BRA `(.L_x_221) ;  /* 0x000000000004d947 */ /* 0x000fee0003800000 */
[----:B------:R3:W5:Y:S02]  /*d730*/  LDG.E.LTC128B.U16 R23, desc[UR36][R216.64] ;  /* 0x00000024d8177981 */ /* 0x000764000c1e1520 */
.L_x_221:
[----:B------:R-:W-:Y:S05]  /*d740*/  BSYNC B1 ;  /* 0x0000000000017941 */ /* 0x000fea0003800000 */
.L_x_220:
[----:B---3--:R-:W3:Y:S01]  /*d750*/  LDL.LU R217, [R1+0x8] ;  /* 0x0000080001d97983 */ /* 0x008ee20000300800 */
[----:B-----5:R-:W-:Y:S01]  /*d760*/  HADD2.F32 R216, -RZ, R23.H0_H0 ;  /* 0x20000017ffd87230 */ /* 0x020fe20000004100 */
[----:B------:R-:W-:Y:S01]  /*d770*/  LOP3.LUT P4, RZ, R17, 0x2, RZ, 0xc0, !PT ;  /* 0x0000000211ff7812 */ /* 0x000fe2000788c0ff */
[----:B------:R-:W-:Y:S03]  /*d780*/  BSSY B1, `(.L_x_222) ;  /* 0x0000008000017945 */ /* 0x000fe60003800000 */
[----:B------:R-:W-:Y:S01]  /*d790*/  FMUL R216, R216, R16 ;  /* 0x00000010d8d87220 */ /* 0x000fe20000400000 */
[----:B------:R-:W-:-:S03]  /*d7a0*/  ISETP.GT.AND P4, PT, R0, 0x88, P4 ;  /* 0x000000880000780c */ /* 0x000fc60002784270 */
[----:B---3--:R-:W-:-:S05]  /*d7b0*/  FFMA R216, R217, R2, R216 ;  /* 0x00000002d9d87223 */ /* 0x008fca00000000d8 */
[----:B------:R-:W-:-:S05]  /*d7c0*/  F2FP.F16.F32.PACK_AB R216, RZ, R216 ;  /* 0x000000d8ffd8723e */ /* 0x000fca00000000ff */
[----:B------:R3:W-:Y:S01]  /*d7d0*/  @P5 STG.E.U16 desc[UR36][R20.64], R216 ;  /* 0x000000d814005986 */ /* 0x0007e2000c101524 */
[----:B------:R-:W-:Y:S05]  /*d7e0*/  @!P4 BRA `(.L_x_223) ;  /* 0x000000000004c947 */ /* 0x000fea0003800000 */
[----:B------:R4:W5:Y:S02]  /*d7f0*/  LDG.E.LTC128B.U16 R23, desc[UR36][R8.64+0x2] ;  /* 0x0000022408177981 */ /* 0x000964000c1e1520 */
.L_x_223:
[----:B------:R-:W-:Y:S05]  /*d800*/  BSYNC B1 ;  /* 0x0000000000017941 */ /* 0x000fea0003800000 */
.L_x_222:
[----:B------:R-:W2:Y:S01]  /*d810*/  LDL.LU R217, [R1+0xc] ;  /* 0x00000c0001d97983 */ /* 0x000ea20000300800 */
[----:B---3-5:R-:W-:Y:S01]  /*d820*/  HADD2.F32 R216, -RZ, R23.H0_H0 ;  /* 0x20000017ffd87230 */ /* 0x028fe20000004100 */
[----:B------:R-:W-:Y:S01]  /*d830*/  LOP3.LUT P5, RZ, R17, 0x4, RZ, 0xc0, !PT ;  /* 0x0000000411ff7812 */ /* 0x000fe200078ac0ff */
[----:B------:R-:W-:Y:S03]  /*d840*/  BSSY B1, `(.L_x_224) ;  /* 0x0000008000017945 */ /* 0x000fe60003800000 */
[----:B------:R-:W-:-:S04]  /*d850*/  FMUL R216, R216, R16 ;  /* 0x00000010d8d87220 */ /* 0x000fc80000400000 */
[----:B--2---:R-:W-:-:S05]  /*d860*/  FFMA R216, R217, R2, R216 ;  /* 0x00000002d9d87223 */ /* 0x004fca00000000d8 */
[----:B------:R-:W-:-:S05]  /*d870*/  F2FP.F16.F32.PACK_AB R216, RZ, R216 ;  /* 0x000000d8ffd8723e */ /* 0x000fca00000000ff */
[----:B------:R2:W-:Y:S01]  /*d880*/  @P4 STG.E.U16 desc[UR36][R20.64+0x2], R216 ;  /* 0x000002d814004986 */ /* 0x0005e2000c101524 */
[----:B------:R-:W-:-:S13]  /*d890*/  ISETP.GT.AND P4, PT, R0, 0x80, P5 ;  /* 0x000000800000780c */ /* 0x000fda0002f84270 */
[----:B--2---:R-:W-:Y:S05]  /*d8a0*/  @!P4 BRA `(.L_x_225) ;  /* 0x000000000004c947 */ /* 0x004fea0003800000 */
[----:B------:R2:W5:Y:S02]  /*d8b0*/  LDG.E.LTC128B.U16 R23, desc[UR36][R10.64+0x10] ;  /* 0x000010240a177981 */ /* 0x000564000c1e1520 */
.L_x_225:
[----:B------:R-:W-:Y:S05]  /*d8c0*/  BSYNC B1 ;  /* 0x0000000000017941 */ /* 0x000fea0003800000 */
.L_x_224:
[----:B------:R-:W3:Y:S01]  /*d8d0*/  LDL.LU R217, [R1+0x10] ;  /* 0x0000100001d97983 */ /* 0x000ee20000300800 */
[----:B-----5:R-:W-:Y:S01]  /*d8e0*/  HADD2.F32 R216, -RZ, R23.H0_H0 ;  /* 0x20000017ffd87230 */ /* 0x020fe20000004100 */
[----:B------:R-:W-:Y:S01]  /*d8f0*/  LOP3.LUT P5, RZ, R17, 0x8, RZ, 0xc0, !PT ;  /* 0x0000000811ff7812 */ /* 0x000fe200078ac0ff */
[----:B------:R-:W-:Y:S03]  /*d900*/  BSSY B1, `(.L_x_226) ;  /* 0x0000008000017945 */ /* 0x000fe60003800000 */
[----:B------:R-:W-:-:S04]  /*d910*/  FMUL R216, R216, R16 ;  /* 0x00000010d8d87220 */ /* 0x000fc80000400000 */
[----:B---3--:R-:W-:-:S05]  /*d920*/  FFMA R216, R217, R2, R216 ;  /* 0x00000002d9d87223 */ /* 0x008fca00000000d8 */
[----:B------:R-:W-:-:S05]  /*d930*/  F2FP.F16.F32.PACK_AB R216, RZ, R216 ;  /* 0x000000d8ffd8723e */ /* 0x000fca00000000ff */
[----:B------:R3:W-:Y:S01]  /*d940*/  @P4 STG.E.U16 desc[UR36][R18.64+0x10], R216 ;  /* 0x000010d812004986 */ /* 0x0007e2000c101524 */
[----:B------:R-:W-:-:S13]  /*d950*/  ISETP.GT.AND P4, PT, R0, 0x80, P5 ;  /* 0x000000800000780c */ /* 0x000fda0002f84270 */
[----:B---3--:R-:W-:Y:S05]  /*d960*/  @!P4 BRA `(.L_x_227) ;  /* 0x000000000004c947 */ /* 0x008fea0003800000 */
[----:B------:R3:W5:Y:S02]  /*d970*/  LDG.E.LTC128B.U16 R23, desc[UR36][R10.64+0x12] ;  /* 0x000012240a177981 */ /* 0x000764000c1e1520 */
.L_x_227:
[----:B------:R-:W-:Y:S05]  /*d980*/  BSYNC B1 ;  /* 0x0000000000017941 */ /* 0x000fea0003800000 */
.L_x_226:
[----:B------:R-:W2:Y:S01]  /*d990*/  LDL.LU R217, [R1+0x14] ;  /* 0x0000140001d97983 */ /* 0x000ea20000300800 */
[----:B-----5:R-:W-:Y:S01]  /*d9a0*/  HADD2.F32 R216, -RZ, R23.H0_H0 ;  /* 0x20000017ffd87230 */ /* 0x020fe20000004100 */
[----:B------:R-:W-:Y:S04]  /*d9b0*/  BSSY B1, `(.L_x_228) ;  /* 0x0000009000017945 */ /* 0x000fe80003800000 */
[----:B------:R-:W-:-:S04]  /*d9c0*/  FMUL R216, R216, R16 ;  /* 0x00000010d8d87220 */ /* 0x000fc80000400000 */
[----:B--2---:R-:W-:-:S05]  /*d9d0*/  FFMA R216, R217, R2, R216 ;  /* 0x00000002d9d87223 */ /* 0x004fca00000000d8 */
[----:B------:R-:W-:-:S05]  /*d9e0*/  F2FP.F16.F32.PACK_AB R216, RZ, R216 ;  /* 0x000000d8ffd8723e */ /* 0x000fca00000000ff */
[----:B------:R2:W-:Y:S01]  /*d9f0*/  @P4 STG.E.U16 desc[UR36][R18.64+0x12], R216 ;  /* 0x000012d812004986 */ /* 0x0005e2000c101524 */
[----:B------:R-:W-:-:S04]  /*da00*/  LOP3.LUT P4, RZ, R17, 0x4, RZ, 0xc0, !PT ;  /* 0x0000000411ff7812 */ /* 0x000fc8000788c0ff */
[----:B------:R-:W-:-:S13]  /*da10*/  ISETP.GT.AND P4, PT, R0, 0x88, P4 ;  /* 0x000000880000780c */ /* 0x000fda0002784270 */
[----:B--2---:R-:W-:Y:S05]  /*da20*/  @!P4 BRA `(.L_x_229) ;  /* 0x000000000004c947 */ /* 0x004fea0003800000 */
[----:B------:R2:W5:Y:S02]  /*da30*/  LDG.E.LTC128B.U16 R23, desc[UR36][R8.64+0x10] ;  /* 0x0000102408177981 */ /* 0x000564000c1e1520 */
.L_x_229:
[----:B------:R-:W-:Y:S05]  /*da40*/  BSYNC B1 ;  /* 0x0000000000017941 */ /* 0x000fea0003800000 */
.L_x_228:
        /* <DEDUP_REMOVED lines=10> */
.L_x_231:
[----:B------:R-:W-:Y:S05]  /*daf0*/  BSYNC B1 ;  /* 0x0000000000017941 */ /* 0x000fea0003800000 */
.L_x_230:
[----:B------:R-:W2:Y:S01]  /*db00*/  LDL.LU R217, [R1+0x1c] ;  /* 0x00001c0001d97983 */ /* 0x000ea20000300800 */
[----:B-----5:R-:W-:Y:S01]  /*db10*/  HADD2.F32 R216, -RZ, R23.H0_H0 ;  /* 0x20000017ffd87230 */ /* 0x020fe20000004100 */
        /* <DEDUP_REMOVED lines=9> */
.L_x_233:
[----:B------:R-:W-:Y:S05]  /*dbb0*/  BSYNC B1 ;  /* 0x0000000000017941 */ /* 0x000fea0003800000 */
.L_x_232:
        /* <DEDUP_REMOVED lines=11> */
.L_x_235:
[----:B------:R-:W-:Y:S05]  /*dc70*/  BSYNC B1 ;  /* 0x0000000000017941 */ /* 0x000fea0003800000 */
.L_x_234:
        /* <DEDUP_REMOVED lines=11> */
.L_x_237:
[----:B------:R-:W-:Y:S05]  /*dd30*/  BSYNC B1 ;  /* 0x0000000000017941 */ /* 0x000fea0003800000 */
.L_x_236:
        /* <DEDUP_REMOVED lines=10> */
.L_x_239:
[----:B------:R-:W-:Y:S05]  /*dde0*/  BSYNC B1 ;  /* 0x0000000000017941 */ /* 0x000fea0003800000 */
.L_x_238:
        /* <DEDUP_REMOVED lines=11> */
.L_x_241:
[----:B------:R-:W-:Y:S05]  /*dea0*/  BSYNC B1 ;  /* 0x0000000000017941 */ /* 0x000fea0003800000 */
.L_x_240:
        /* <DEDUP_REMOVED lines=11> */
.L_x_243:
[----:B------:R-:W-:Y:S05]  /*df60*/  BSYNC B1 ;  /* 0x0000000000017941 */ /* 0x000fea0003800000 */
.L_x_242:
        /* <DEDUP_REMOVED lines=11> */
.L_x_245:
[----:B------:R-:W-:Y:S05]  /*e020*/  BSYNC B1 ;  /* 0x0000000000017941 */ /* 0x000fea0003800000 */
.L_x_244:
        /* <DEDUP_REMOVED lines=10> */
.L_x_247:
[----:B------:R-:W-:Y:S05]  /*e0d0*/  BSYNC B1 ;  /* 0x0000000000017941 */ /* 0x000fea0003800000 */
.L_x_246:
        /* <DEDUP_REMOVED lines=11> */
.L_x_249:
[----:B------:R-:W-:Y:S05]  /*e190*/  BSYNC B1 ;  /* 0x0000000000017941 */ /* 0x000fea0003800000 */
.L_x_248:
        /* <DEDUP_REMOVED lines=11> */
.L_x_251:
[----:B------:R-:W-:Y:S05]  /*e250*/  BSYNC B1 ;  /* 0x0000000000017941 */ /* 0x000fea0003800000 */
.L_x_250:
        /* <DEDUP_REMOVED lines=11> */
.L_x_253:
[----:B------:R-:W-:Y:S05]  /*e310*/  BSYNC B1 ;  /* 0x0000000000017941 */ /* 0x000fea0003800000 */
.L_x_252:
        /* <DEDUP_REMOVED lines=10> */
.L_x_255:
[----:B------:R-:W-:Y:S05]  /*e3c0*/  BSYNC B1 ;  /* 0x0000000000017941 */ /* 0x000fea0003800000 */
.L_x_254:
        /* <DEDUP_REMOVED lines=11> */
.L_x_257:
[----:B------:R-:W-:Y:S05]  /*e480*/  BSYNC B1 ;  /* 0x0000000000017941 */ /* 0x000fea0003800000 */
.L_x_256:
        /* <DEDUP_REMOVED lines=11> */
.L_x_259:
[----:B------:R-:W-:Y:S05]  /*e540*/  BSYNC B1 ;  /* 0x0000000000017941 */ /* 0x000fea0003800000 */
.L_x_258:
        /* <DEDUP_REMOVED lines=11> */
.L_x_261:
[----:B------:R-:W-:Y:S05]  /*e600*/  BSYNC B1 ;  /* 0x0000000000017941 */ /* 0x000fea0003800000 */
.L_x_260:
        /* <DEDUP_REMOVED lines=10> */
.L_x_263:
[----:B------:R-:W-:Y:S05]  /*e6b0*/  BSYNC B1 ;  /* 0x0000000000017941 */ /* 0x000fea0003800000 */
.L_x_262:
        /* <DEDUP_REMOVED lines=11> */
.L_x_265:
[----:B------:R-:W-:Y:S05]  /*e770*/  BSYNC B1 ;  /* 0x0000000000017941 */ /* 0x000fea0003800000 */
.L_x_264:
        /* <DEDUP_REMOVED lines=11> */
.L_x_267:
[----:B------:R-:W-:Y:S05]  /*e830*/  BSYNC B1 ;  /* 0x0000000000017941 */ /* 0x000fea0003800000 */
.L_x_266:
        /* <DEDUP_REMOVED lines=11> */
.L_x_269:
[----:B------:R-:W-:Y:S05]  /*e8f0*/  BSYNC B1 ;  /* 0x0000000000017941 */ /* 0x000fea0003800000 */
.L_x_268:
        /* <DEDUP_REMOVED lines=10> */
.L_x_271:
[----:B------:R-:W-:Y:S05]  /*e9a0*/  BSYNC B1 ;  /* 0x0000000000017941 */ /* 0x000fea0003800000 */
.L_x_270:
        /* <DEDUP_REMOVED lines=11> */
.L_x_273:
[----:B------:R-:W-:Y:S05]  /*ea60*/  BSYNC B1 ;  /* 0x0000000000017941 */ /* 0x000fea0003800000 */
.L_x_272:
        /* <DEDUP_REMOVED lines=11> */
.L_x_275:
[----:B------:R-:W-:Y:S05]  /*eb20*/  BSYNC B1 ;  /* 0x0000000000017941 */ /* 0x000fea0003800000 */
.L_x_274:
        /* <DEDUP_REMOVED lines=11> */
.L_x_277:
[----:B------:R-:W-:Y:S05]  /*ebe0*/  BSYNC B1 ;  /* 0x0000000000017941 */ /* 0x000fea0003800000 */
.L_x_276:
        /* <DEDUP_REMOVED lines=10> */
.L_x_279:
[----:B------:R-:W-:Y:S05]  /*ec90*/  BSYNC B1 ;  /* 0x0000000000017941 */ /* 0x000fea0003800000 */
.L_x_278:
        /* <DEDUP_REMOVED lines=11> */
.L_x_281:
[----:B------:R-:W-:Y:S05]  /*ed50*/  BSYNC B1 ;  /* 0x0000000000017941 */ /* 0x000fea0003800000 */
.L_x_280:
        /* <DEDUP_REMOVED lines=11> */
.L_x_283:
[----:B------:R-:W-:Y:S05]  /*ee10*/  BSYNC B1 ;  /* 0x0000000000017941 */ /* 0x000fea0003800000 */
.L_x_282:
        /* <DEDUP_REMOVED lines=11> */
.L_x_285:
[----:B------:R-:W-:Y:S05]  /*eed0*/  BSYNC B1 ;  /* 0x0000000000017941 */ /* 0x000fea0003800000 */
.L_x_284:
        /* <DEDUP_REMOVED lines=10> */
.L_x_287:
[----:B------:R-:W-:Y:S05]  /*ef80*/  BSYNC B1 ;  /* 0x0000000000017941 */ /* 0x000fea0003800000 */
.L_x_286:
        /* <DEDUP_REMOVED lines=11> */
.L_x_289:
[----:B------:R-:W-:Y:S05]  /*f040*/  BSYNC B1 ;  /* 0x0000000000017941 */ /* 0x000fea0003800000 */
.L_x_288:
        /* <DEDUP_REMOVED lines=11> */
.L_x_291:
[----:B------:R-:W-:Y:S05]  /*f100*/  BSYNC B1 ;  /* 0x0000000000017941 */ /* 0x000fea0003800000 */
.L_x_290:
        /* <DEDUP_REMOVED lines=11> */
.L_x_293:
[----:B------:R-:W-:Y:S05]  /*f1c0*/  BSYNC B1 ;  /* 0x0000000000017941 */ /* 0x000fea0003800000 */
.L_x_292:
        /* <DEDUP_REMOVED lines=10> */
.L_x_295:
[----:B------:R-:W-:Y:S05]  /*f270*/  BSYNC B1 ;  /* 0x0000000000017941 */ /* 0x000fea0003800000 */
.L_x_294:
        /* <DEDUP_REMOVED lines=11> */
.L_x_297:
[----:B------:R-:W-:Y:S05]  /*f330*/  BSYNC B1 ;  /* 0x0000000000017941 */ /* 0x000fea0003800000 */
.L_x_296:
        /* <DEDUP_REMOVED lines=11> */
.L_x_299:
[----:B------:R-:W-:Y:S05]  /*f3f0*/  BSYNC B1 ;  /* 0x0000000000017941 */ /* 0x000fea0003800000 */
.L_x_298:
        /* <DEDUP_REMOVED lines=11> */
.L_x_301:
[----:B------:R-:W-:Y:S05]  /*f4b0*/  BSYNC B1 ;  /* 0x0000000000017941 */ /* 0x000fea0003800000 */
.L_x_300:
        /* <DEDUP_REMOVED lines=10> */
.L_x_303:
[----:B------:R-:W-:Y:S05]  /*f560*/  BSYNC B1 ;  /* 0x0000000000017941 */ /* 0x000fea0003800000 */
.L_x_302:
        /* <DEDUP_REMOVED lines=11> */
.L_x_305:
[----:B------:R-:W-:Y:S05]  /*f620*/  BSYNC B1 ;  /* 0x0000000000017941 */ /* 0x000fea0003800000 */
.L_x_304:
        /* <DEDUP_REMOVED lines=11> */
.L_x_307:
[----:B------:R-:W-:Y:S05]  /*f6e0*/  BSYNC B1 ;  /* 0x0000000000017941 */ /* 0x000fea0003800000 */
.L_x_306:
        /* <DEDUP_REMOVED lines=11> */
.L_x_309:
[----:B------:R-:W-:Y:S05]  /*f7a0*/  BSYNC B1 ;  /* 0x0000000000017941 */ /* 0x000fea0003800000 */
.L_x_308:
        /* <DEDUP_REMOVED lines=10> */
.L_x_311:
[----:B------:R-:W-:Y:S05]  /*f850*/  BSYNC B1 ;  /* 0x0000000000017941 */ /* 0x000fea0003800000 */
.L_x_310:
        /* <DEDUP_REMOVED lines=11> */
.L_x_313:
[----:B------:R-:W-:Y:S05]  /*f910*/  BSYNC B1 ;  /* 0x0000000000017941 */ /* 0x000fea0003800000 */
.L_x_312:
        /* <DEDUP_REMOVED lines=11> */
.L_x_315:
[----:B------:R-:W-:Y:S05]  /*f9d0*/  BSYNC B1 ;  /* 0x0000000000017941 */ /* 0x000fea0003800000 */
.L_x_314:
        /* <DEDUP_REMOVED lines=11> */
.L_x_317:
[----:B------:R-:W-:Y:S05]  /*fa90*/  BSYNC B1 ;  /* 0x0000000000017941 */ /* 0x000fea0003800000 */
.L_x_316:
        /* <DEDUP_REMOVED lines=10> */
.L_x_319:
[----:B------:R-:W-:Y:S05]  /*fb40*/  BSYNC B1 ;  /* 0x0000000000017941 */ /* 0x000fea0003800000 */
.L_x_318:
        /* <DEDUP_REMOVED lines=11> */
.L_x_321:
[----:B------:R-:W-:Y:S05]  /*fc00*/  BSYNC B1 ;  /* 0x0000000000017941 */ /* 0x000fea0003800000 */
.L_x_320:
        /* <DEDUP_REMOVED lines=11> */
.L_x_323:
[----:B------:R-:W-:Y:S05]  /*fcc0*/  BSYNC B1 ;  /* 0x0000000000017941 */ /* 0x000fea0003800000 */
.L_x_322:
        /* <DEDUP_REMOVED lines=11> */
.L_x_325:
[----:B------:R-:W-:Y:S05]  /*fd80*/  BSYNC B1 ;  /* 0x0000000000017941 */ /* 0x000fea0003800000 */
.L_x_324:
        /* <DEDUP_REMOVED lines=10> */
.L_x_327:
[----:B------:R-:W-:Y:S05]  /*fe30*/  BSYNC B1 ;  /* 0x0000000000017941 */ /* 0x000fea0003800000 */
.L_x_326:
        /* <DEDUP_REMOVED lines=11> */
.L_x_329:
[----:B------:R-:W-:Y:S05]  /*fef0*/  BSYNC B1 ;  /* 0x0000000000017941 */ /* 0x000fea0003800000 */
.L_x_328:
        /* <DEDUP_REMOVED lines=11> */
.L_x_331:
[----:B------:R-:W-:Y:S05]  /*ffb0*/  BSYNC B1 ;  /* 0x0000000000017941 */ /* 0x000fea0003800000 */
.L_x_330:
        /* <DEDUP_REMOVED lines=11> */
.L_x_333:
[----:B------:R-:W-:Y:S05]  /*10070*/  BSYNC B1 ;  /* 0x0000000000017941 */ /* 0x000fea0003800000 */
.L_x_332:
        /* <DEDUP_REMOVED lines=10> */
.L_x_335:
[----:B------:R-:W-:Y:S05]  /*10120*/  BSYNC B1 ;  /* 0x0000000000017941 */ /* 0x000fea0003800000 */
.L_x_334:
        /* <DEDUP_REMOVED lines=11> */
.L_x_337:
[----:B------:R-:W-:Y:S05]  /*101e0*/  BSYNC B1 ;  /* 0x0000000000017941 */ /* 0x000fea0003800000 */
.L_x_336:
        /* <DEDUP_REMOVED lines=11> */
.L_x_339:
[----:B------:R-:W-:Y:S05]  /*102a0*/  BSYNC B1 ;  /* 0x0000000000017941 */ /* 0x000fea0003800000 */
.L_x_338:
        /* <DEDUP_REMOVED lines=11> */
.L_x_341:
[----:B------:R-:W-:Y:S05]  /*10360*/  BSYNC B1 ;  /* 0x0000000000017941 */ /* 0x000fea0003800000 */
.L_x_340:
        /* <DEDUP_REMOVED lines=10> */
.L_x_343:
[----:B------:R-:W-:Y:S05]  /*10410*/  BSYNC B1 ;  /* 0x0000000000017941 */ /* 0x000fea0003800000 */
.L_x_342:
        /* <DEDUP_REMOVED lines=11> */
.L_x_345:
[----:B------:R-:W-:Y:S05]  /*104d0*/  BSYNC B1 ;  /* 0x0000000000017941 */ /* 0x000fea0003800000 */
.L_x_344:
        /* <DEDUP_REMOVED lines=11> */
.L_x_347:
[----:B------:R-:W-:Y:S05]  /*10590*/  BSYNC B1 ;  /* 0x0000000000017941 */ /* 0x000fea0003800000 */
.L_x_346:
        /* <DEDUP_REMOVED lines=11> */
.L_x_349:
[----:B------:R-:W-:Y:S05]  /*10650*/  BSYNC B1 ;  /* 0x0000000000017941 */ /* 0x000fea0003800000 */
.L_x_348:
        /* <DEDUP_REMOVED lines=10> */
.L_x_351:
[----:B------:R-:W-:Y:S05]  /*10700*/  BSYNC B1 ;  /* 0x0000000000017941 */ /* 0x000fea0003800000 */
.L_x_350:
        /* <DEDUP_REMOVED lines=11> */
.L_x_353:
[----:B------:R-:W-:Y:S05]  /*107c0*/  BSYNC B1 ;  /* 0x0000000000017941 */ /* 0x000fea0003800000 */
.L_x_352:
        /* <DEDUP_REMOVED lines=11> */
.L_x_355:
[----:B------:R-:W-:Y:S05]  /*10880*/  BSYNC B1 ;  /* 0x0000000000017941 */ /* 0x000fea0003800000 */
.L_x_354:
        /* <DEDUP_REMOVED lines=11> */
.L_x_357:
[----:B------:R-:W-:Y:S05]  /*10940*/  BSYNC B1 ;  /* 0x0000000000017941 */ /* 0x000fea0003800000 */
.L_x_356:
        /* <DEDUP_REMOVED lines=10> */
.L_x_359:
[----:B------:R-:W-:Y:S05]  /*109f0*/  BSYNC B1 ;  /* 0x0000000000017941 */ /* 0x000fea0003800000 */
.L_x_358:
        /* <DEDUP_REMOVED lines=11> */
.L_x_361:
[----:B------:R-:W-:Y:S05]  /*10ab0*/  BSYNC B1 ;  /* 0x0000000000017941 */ /* 0x000fea0003800000 */
.L_x_360:
        /* <DEDUP_REMOVED lines=11> */
.L_x_363:
[----:B------:R-:W-:Y:S05]  /*10b70*/  BSYNC B1 ;  /* 0x0000000000017941 */ /* 0x000fea0003800000 */
.L_x_362:
        /* <DEDUP_REMOVED lines=11> */
.L_x_365:
[----:B------:R-:W-:Y:S05]  /*10c30*/  BSYNC B1 ;  /* 0x0000000000017941 */ /* 0x000fea0003800000 */
.L_x_364:
        /* <DEDUP_REMOVED lines=10> */
.L_x_367:
[----:B------:R-:W-:Y:S05]  /*10ce0*/  BSYNC B1 ;  /* 0x0000000000017941 */ /* 0x000fea0003800000 */
.L_x_366:
        /* <DEDUP_REMOVED lines=11> */
.L_x_369:
[----:B------:R-:W-:Y:S05]  /*10da0*/  BSYNC B1 ;  /* 0x0000000000017941 */ /* 0x000fea0003800000 */
.L_x_368:
        /* <DEDUP_REMOVED lines=11> */
.L_x_371:
[----:B------:R-:W-:Y:S05]  /*10e60*/  BSYNC B1 ;  /* 0x0000000000017941 */ /* 0x000fea0003800000 */
.L_x_370:
        /* <DEDUP_REMOVED lines=11> */
.L_x_373:
[----:B------:R-:W-:Y:S05]  /*10f20*/  BSYNC B1 ;  /* 0x0000000000017941 */ /* 0x000fea0003800000 */
.L_x_372:
        /* <DEDUP_REMOVED lines=10> */
.L_x_375:
[----:B------:R-:W-:Y:S05]  /*10fd0*/  BSYNC B1 ;  /* 0x0000000000017941 */ /* 0x000fea0003800000 */
.L_x_374:
        /* <DEDUP_REMOVED lines=11> */
.L_x_377:
[----:B------:R-:W-:Y:S05]  /*11090*/  BSYNC B1 ;  /* 0x0000000000017941 */ /* 0x000fea0003800000 */
.L_x_376:
        /* <DEDUP_REMOVED lines=11> */
.L_x_379:
[----:B------:R-:W-:Y:S05]  /*11150*/  BSYNC B1 ;  /* 0x0000000000017941 */ /* 0x000fea0003800000 */
.L_x_378:
        /* <DEDUP_REMOVED lines=11> */
.L_x_381:
[----:B------:R-:W-:Y:S05]  /*11210*/  BSYNC B1 ;  /* 0x0000000000017941 */ /* 0x000fea0003800000 */
.L_x_380:
        /* <DEDUP_REMOVED lines=10> */
.L_x_383:
[----:B------:R-:W-:Y:S05]  /*112c0*/  BSYNC B1 ;  /* 0x0000000000017941 */ /* 0x000fea0003800000 */
.L_x_382:
        /* <DEDUP_REMOVED lines=11> */
.L_x_385:
[----:B------:R-:W-:Y:S05]  /*11380*/  BSYNC B1 ;  /* 0x0000000000017941 */ /* 0x000fea0003800000 */
.L_x_384:
        /* <DEDUP_REMOVED lines=10> */
.L_x_387:
[----:B------:R-:W-:Y:S05]  /*11430*/  BSYNC B1 ;  /* 0x0000000000017941 */ /* 0x000fea0003800000 */
.L_x_386:
        /* <DEDUP_REMOVED lines=10> */
.L_x_389:
[----:B------:R-:W-:Y:S05]  /*114e0*/  BSYNC B1 ;  /* 0x0000000000017941 */ /* 0x000fea0003800000 */
.L_x_388:
[----:B------:R-:W3:Y:S01]  /*114f0*/  LDL.LU R216, [R1+0x158] ;  /* 0x0001580001d87983 */ /* 0x000ee20000300800 */
[----:B-----5:R-:W-:Y:S01]  /*11500*/  HADD2.F32 R217, -RZ, R23.H0_H0 ;  /* 0x20000017ffd97230 */ /* 0x020fe20000004100 */
        /* <DEDUP_REMOVED lines=8> */
.L_x_391:
[----:B------:R-:W-:Y:S05]  /*11590*/  BSYNC B1 ;  /* 0x0000000000017941 */ /* 0x000fea0003800000 */
.L_x_390:
[----:B------:R-:W2:Y:S01]  /*115a0*/  LDL.LU R216, [R1+0x15c] ;  /* 0x00015c0001d87983 */ /* 0x000ea20000300800 */
[----:B---3-5:R-:W-:Y:S01]  /*115b0*/  HADD2.F32 R217, -RZ, R23.H0_H0 ;  /* 0x20000017ffd97230 */ /* 0x028fe20000004100 */
        /* <DEDUP_REMOVED lines=8> */
.L_x_393:
[----:B------:R-:W-:Y:S05]  /*11640*/  BSYNC B1 ;  /* 0x0000000000017941 */ /* 0x000fea0003800000 */
.L_x_392:
[----:B------:R-:W4:Y:S01]  /*11650*/  LDL.LU R216, [R1+0x160] ;  /* 0x0001600001d87983 */ /* 0x000f220000300800 */
[----:B--2--5:R-:W-:Y:S01]  /*11660*/  HADD2.F32 R217, -RZ, R23.H0_H0 ;  /* 0x20000017ffd97230 */ /* 0x024fe20000004100 */
[----:B------:R-:W-:Y:S01]  /*11670*/  ISETP.GT.AND P5, PT, R0, 0x80, P2 ;  /* 0x000000800000780c */ /* 0x000fe200017a4270 */
[----:B------:R-:W-:Y:S03]  /*11680*/  BSSY B1, `(.L_x_394) ;  /* 0x0000007000017945 */ /* 0x000fe60003800000 */
[----:B------:R-:W-:-:S04]  /*11690*/  FMUL R217, R217, R16 ;  /* 0x00000010d9d97220 */ /* 0x000fc80000400000 */
[----:B----4-:R-:W-:-:S05]  /*116a0*/  FFMA R217, R216, R2, R217 ;  /* 0x00000002d8d97223 */ /* 0x010fca00000000d9 */
[----:B------:R-:W-:-:S05]  /*116b0*/  F2FP.F16.F32.PACK_AB R217, RZ, R217 ;  /* 0x000000d9ffd9723e */ /* 0x000fca00000000ff */
[----:B------:R2:W-:Y:S01]  /*116c0*/  @P4 STG.E.U16 desc[UR36][R18.64+0x160], R217 ;  /* 0x000160d912004986 */ /* 0x0005e2000c101524 */
[----:B------:R-:W-:Y:S05]  /*116d0*/  @!P5 BRA `(.L_x_395) ;  /* 0x000000000004d947 */ /* 0x000fea0003800000 */
[----:B------:R4:W5:Y:S02]  /*116e0*/  LDG.E.LTC128B.U16 R23, desc[UR36][R10.64+0x162] ;  /* 0x000162240a177981 */ /* 0x000964000c1e1520 */
.L_x_395:
[----:B------:R-:W-:Y:S05]  /*116f0*/  BSYNC B1 ;  /* 0x0000000000017941 */ /* 0x000fea0003800000 */
.L_x_394:
[----:B------:R-:W3:Y:S01]  /*11700*/  LDL.LU R216, [R1+0x164] ;  /* 0x0001640001d87983 */ /* 0x000ee20000300800 */
[----:B--2--5:R-:W-:Y:S01]  /*11710*/  HADD2.F32 R217, -RZ, R23.H0_H0 ;  /* 0x20000017ffd97230 */ /* 0x024fe20000004100 */
        /* <DEDUP_REMOVED lines=8> */
.L_x_397:
[----:B------:R-:W-:Y:S05]  /*117a0*/  BSYNC B1 ;  /* 0x0000000000017941 */ /* 0x000fea0003800000 */
.L_x_396:
        /* <DEDUP_REMOVED lines=10> */
.L_x_399:
[----:B------:R-:W-:Y:S05]  /*11850*/  BSYNC B1 ;  /* 0x0000000000017941 */ /* 0x000fea0003800000 */
.L_x_398:
        /* <DEDUP_REMOVED lines=10> */
.L_x_401:
[----:B------:R-:W-:Y:S05]  /*11900*/  BSYNC B1 ;  /* 0x0000000000017941 */ /* 0x000fea0003800000 */
.L_x_400:
        /* <DEDUP_REMOVED lines=10> */
.L_x_403:
[----:B------:R-:W-:Y:S05]  /*119b0*/  BSYNC B1 ;  /* 0x0000000000017941 */ /* 0x000fea0003800000 */
.L_x_402:
        /* <DEDUP_REMOVED lines=10> */
.L_x_405:
[----:B------:R-:W-:Y:S05]  /*11a60*/  BSYNC B1 ;  /* 0x0000000000017941 */ /* 0x000fea0003800000 */
.L_x_404:
        /* <DEDUP_REMOVED lines=10> */
.L_x_407:
[----:B------:R-:W-:Y:S05]  /*11b10*/  BSYNC B1 ;  /* 0x0000000000017941 */ /* 0x000fea0003800000 */
.L_x_406:
[----:B------:R-:W3:Y:S01]  /*11b20*/  LDL.LU R216, [R1+0x17c] ;  /* 0x00017c0001d87983 */ /* 0x000ee20000300800 */
[----:B--2--5:R-:W-:Y:S01]  /*11b30*/  HADD2.F32 R217, -RZ, R23.H0_H0 ;  /* 0x20000017ffd97230 */ /* 0x024fe20000004100 */
        /* <DEDUP_REMOVED lines=11> */
.L_x_409:
[----:B------:R-:W-:Y:S05]  /*11bf0*/  BSYNC B1 ;  /* 0x0000000000017941 */ /* 0x000fea0003800000 */
.L_x_408:
[----:B--2--5:R-:W-:Y:S01]  /*11c00*/  HADD2.F32 R21, -RZ, R23.H0_H0 ;  /* 0x20000017ff157230 */ /* 0x024fe20000004100 */
[----:B------:R-:W-:Y:S01]  /*11c10*/  ISETP.GT.AND P2, PT, R3, 0xc1, PT ;  /* 0x000000c10300780c */ /* 0x000fe20003f44270 */
[----:B------:R-:W-:Y:S01]  /*11c20*/  BSSY B1, `(.L_x_410) ;  /* 0x000000a000017945 */ /* 0x000fe20003800000 */
[----:B------:R-:W-:Y:S02]  /*11c30*/  LOP3.LUT R17, R17, 0xfffffffd, RZ, 0xc0, !PT ;  /* 0xfffffffd11117812 */ /* 0x000fe400078ec0ff */
[----:B------:R-:W-:Y:S01]  /*11c40*/  FMUL R21, R21, R16 ;  /* 0x0000001015157220 */ /* 0x000fe20000400000 */
[----:B------:R-:W-:-:S03]  /*11c50*/  ISETP.GT.AND P0, PT, R0, RZ, P2 ;  /* 0x000000ff0000720c */ /* 0x000fc60001704270 */
[----:B------:R-:W-:-:S05]  /*11c60*/  FFMA R21, R120, R2, R21 ;  /* 0x0000000278157223 */ /* 0x000fca0000000015 */
[----:B------:R-:W-:Y:S02]  /*11c70*/  F2FP.F16.F32.PACK_AB R21, RZ, R21 ;  /* 0x00000015ff15723e */ /* 0x000fe400000000ff */
[----:B------:R-:W-:-:S03]  /*11c80*/  @P2 LOP3.LUT R17, R17, 0x2, RZ, 0xfc, !PT ;  /* 0x0000000211112812 */ /* 0x000fc600078efcff */
[----:B------:R2:W-:Y:S01]  /*11c90*/  @P1 STG.E.U16 desc[UR36][R4.64+0x180], R21 ;  /* 0x0001801504001986 */ /* 0x0005e2000c101524 */
[----:B------:R-:W-:Y:S05]  /*11ca0*/  @!P0 BRA `(.L_x_411) ;  /* 0x0000000000048947 */ /* 0x000fea0003800000 */
[----:B------:R0:W5:Y:S02]  /*11cb0*/  LDG.E.LTC128B.U16 R23, desc[UR36][R14.64+0x182] ;  /* 0x000182240e177981 */ /* 0x000164000c1e1520 */
.L_x_411:
[----:B------:R-:W-:Y:S05]  /*11cc0*/  BSYNC B1 ;  /* 0x0000000000017941 */ /* 0x000fea0003800000 */
.L_x_410:
[----:B--2--5:R-:W-:Y:S01]  /*11cd0*/  HADD2.F32 R21, -RZ, R23.H0_H0 ;  /* 0x20000017ff157230 */ /* 0x024fe20000004100 */
[----:B------:R-:W-:Y:S01]  /*11ce0*/  ISETP.GT.AND P1, PT, R0, 0x8, P3 ;  /* 0x000000080000780c */ /* 0x000fe20001f24270 */
[----:B------:R-:W-:Y:S03]  /*11cf0*/  BSSY B1, `(.L_x_412) ;  /* 0x0000007000017945 */ /* 0x000fe60003800000 */
[----:B------:R-:W-:-:S04]  /*11d00*/  FMUL R20, R21, R16 ;  /* 0x0000001015147220 */ /* 0x000fc80000400000 */
[----:B------:R-:W-:-:S05]  /*11d10*/  FFMA R20, R121, R2, R20 ;  /* 0x0000000279147223 */ /* 0x000fca0000000014 */
[----:B------:R-:W-:-:S05]  /*11d20*/  F2FP.F16.F32.PACK_AB R20, RZ, R20 ;  /* 0x00000014ff14723e */ /* 0x000fca00000000ff */
[----:B------:R2:W-:Y:S01]  /*11d30*/  @P0 STG.E.U16 desc[UR36][R4.64+0x182], R20 ;  /* 0x0001821404000986 */ /* 0x0005e2000c101524 */
[----:B------:R-:W-:Y:S05]  /*11d40*/  @!P1 BRA `(.L_x_413) ;  /* 0x0000000000049947 */ /* 0x000fea0003800000 */
[----:B------:R0:W5:Y:S02]  /*11d50*/  LDG.E.LTC128B.U16 R23, desc[UR36][R12.64+0x180] ;  /* 0x000180240c177981 */ /* 0x000164000c1e1520 */
.L_x_413:
[----:B------:R-:W-:Y:S05]  /*11d60*/  BSYNC B1 ;  /* 0x0000000000017941 */ /* 0x000fea0003800000 */
.L_x_412:
[----:B-----5:R-:W-:Y:S01]  /*11d70*/  HADD2.F32 R21, -RZ, R23.H0_H0 ;  /* 0x20000017ff157230 */ /* 0x020fe20000004100 */
        /* <DEDUP_REMOVED lines=8> */
.L_x_415:
[----:B------:R-:W-:Y:S05]  /*11e00*/  BSYNC B1 ;  /* 0x0000000000017941 */ /* 0x000fea0003800000 */
.L_x_414:
[----:B0----5:R-:W-:Y:S01]  /*11e10*/  HADD2.F32 R21, -RZ, R23.H0_H0 ;  /* 0x20000017ff157230 */ /* 0x021fe20000004100 */
[----:B------:R-:W-:Y:S01]  /*11e20*/  ISETP.GT.AND P3, PT, R3, 0xc8, PT ;  /* 0x000000c80300780c */ /* 0x000fe20003f64270 */
[----:B------:R-:W-:Y:S01]  /*11e30*/  BSSY B1, `(.L_x_416) ;  /* 0x000000a000017945 */ /* 0x000fe20003800000 */
[----:B------:R-:W-:Y:S02]  /*11e40*/  LOP3.LUT R17, R17, 0xfffffffb, RZ, 0xc0, !PT ;  /* 0xfffffffb11117812 */ /* 0x000fe400078ec0ff */
[----:B--2---:R-:W-:Y:S01]  /*11e50*/  FMUL R20, R21, R16 ;  /* 0x0000001015147220 */ /* 0x004fe20000400000 */
[----:B------:R-:W-:-:S03]  /*11e60*/  ISETP.GT.AND P1, PT, R0, RZ, P3 ;  /* 0x000000ff0000720c */ /* 0x000fc60001f24270 */
[----:B------:R-:W-:-:S05]  /*11e70*/  FFMA R20, R123, R2, R20 ;  /* 0x000000027b147223 */ /* 0x000fca0000000014 */
[----:B------:R-:W-:Y:S02]  /*11e80*/  F2FP.F16.F32.PACK_AB R20, RZ, R20 ;  /* 0x00000014ff14723e */ /* 0x000fe400000000ff */
[----:B------:R-:W-:-:S03]  /*11e90*/  @P3 LOP3.LUT R17, R17, 0x4, RZ, 0xfc, !PT ;  /* 0x0000000411113812 */ /* 0x000fc600078efcff */
[----:B------:R0:W-:Y:S01]  /*11ea0*/  @P0 STG.E.U16 desc[UR36][R6.64+0x182], R20 ;  /* 0x0001821406000986 */ /* 0x0001e2000c101524 */
[----:B------:R-:W-:Y:S05]  /*11eb0*/  @!P1 BRA `(.L_x_417) ;  /* 0x0000000000049947 */ /* 0x000fea0003800000 */
[----:B------:R2:W5:Y:S02]  /*11ec0*/  LDG.E.LTC128B.U16 R23, desc[UR36][R14.64+0x190] ;  /* 0x000190240e177981 */ /* 0x000564000c1e1520 */
.L_x_417:
[----:B------:R-:W-:Y:S05]  /*11ed0*/  BSYNC B1 ;  /* 0x0000000000017941 */ /* 0x000fea0003800000 */
.L_x_416:
[----:B-----5:R-:W-:Y:S01]  /*11ee0*/  HADD2.F32 R21, -RZ, R23.H0_H0 ;  /* 0x20000017ff157230 */ /* 0x020fe20000004100 */
        /* <DEDUP_REMOVED lines=11> */
.L_x_419:
[----:B------:R-:W-:Y:S05]  /*11fa0*/  BSYNC B1 ;  /* 0x0000000000017941 */ /* 0x000fea0003800000 */
.L_x_418:
[----:B0----5:R-:W-:Y:S01]  /*11fb0*/  HADD2.F32 R21, -RZ, R23.H0_H0 ;  /* 0x20000017ff157230 */ /* 0x021fe20000004100 */
        /* <DEDUP_REMOVED lines=8> */
.L_x_421:
[----:B------:R-:W-:Y:S05]  /*12040*/  BSYNC B1 ;  /* 0x0000000000017941 */ /* 0x000fea0003800000 */
.L_x_420:
        /* <DEDUP_REMOVED lines=9> */
.L_x_423:
[----:B------:R-:W-:Y:S05]  /*120e0*/  BSYNC B1 ;  /* 0x0000000000017941 */ /* 0x000fea0003800000 */
.L_x_422:
[----:B0----5:R-:W-:Y:S01]  /*120f0*/  HADD2.F32 R21, -RZ, R23.H0_H0 ;  /* 0x20000017ff157230 */ /* 0x021fe20000004100 */
[----:B------:R-:W-:Y:S01]  /*12100*/  ISETP.GT.AND P2, PT, R3, 0xd0, PT ;  /* 0x000000d00300780c */ /* 0x000fe20003f44270 */
[----:B------:R-:W-:Y:S01]  /*12110*/  BSSY B1, `(.L_x_424) ;  /* 0x000000a000017945 */ /* 0x000fe20003800000 */
[----:B------:R-:W-:Y:S02]  /*12120*/  LOP3.LUT R17, R17, 0xffffffef, RZ, 0xc0, !PT ;  /* 0xffffffef11117812 */ /* 0x000fe400078ec0ff */
[----:B------:R-:W-:-:S04]  /*12130*/  FMUL R20, R21, R16 ;  /* 0x0000001015147220 */ /* 0x000fc80000400000 */
[----:B------:R-:W-:-:S05]  /*12140*/  FFMA R20, R127, R2, R20 ;  /* 0x000000027f147223 */ /* 0x000fca0000000014 */
[----:B------:R-:W-:Y:S02]  /*12150*/  F2FP.F16.F32.PACK_AB R20, RZ, R20 ;  /* 0x00000014ff14723e */ /* 0x000fe400000000ff */
[----:B------:R-:W-:-:S03]  /*12160*/  @P2 LOP3.LUT R17, R17, 0x10, RZ, 0xfc, !PT ;  /* 0x0000001011112812 */ /* 0x000fc600078efcff */
[----:B------:R0:W-:Y:S01]  /*12170*/  @P0 STG.E.U16 desc[UR36][R6.64+0x192], R20 ;  /* 0x0001921406000986 */ /* 0x0001e2000c101524 */
[----:B------:R-:W-:-:S13]  /*12180*/  ISETP.GT.AND P0, PT, R0, RZ, P2 ;  /* 0x000000ff0000720c */ /* 0x000fda0001704270 */
[----:B0-----:R-:W-:Y:S05]  /*12190*/  @!P0 BRA `(.L_x_425) ;  /* 0x0000000000048947 */ /* 0x001fea0003800000 */
[----:B------:R0:W5:Y:S02]  /*121a0*/  LDG.E.LTC128B.U16 R23, desc[UR36][R14.64+0x1a0] ;  /* 0x0001a0240e177981 */ /* 0x000164000c1e1520 */
.L_x_425:
[----:B------:R-:W-:Y:S05]  /*121b0*/  BSYNC B1 ;  /* 0x0000000000017941 */ /* 0x000fea0003800000 */
.L_x_424:
[----:B-----5:R-:W-:Y:S01]  /*121c0*/  HADD2.F32 R21, -RZ, R23.H0_H0 ;  /* 0x20000017ff157230 */ /* 0x020fe20000004100 */
        /* <DEDUP_REMOVED lines=8> */
[----:B------:R-:W-:-:S05]  /*12250*/  IADD3 R20, P0, R233, R18, RZ ;  /* 0x00000012e9147210 */ /* 0x000fca0007f1e0ff */
[----:B-1----:R-:W-:Y:S01]  /*12260*/  IMAD.X R21, R232, 0x1, R19, P0 ;  /* 0x00000001e8157824 */ /* 0x002fe200000e0613 */
[----:B------:R-:W-:-:S13]  /*12270*/  ISETP.GT.AND P0, PT, R0, RZ, P1 ;  /* 0x000000ff0000720c */ /* 0x000fda0000f04270 */
[----:B------:R-:W-:Y:S05]  /*12280*/  @!P0 BRA `(.L_x_427) ;  /* 0x0000000000048947 */ /* 0x000fea0003800000 */
[----:B------:R1:W5:Y:S02]  /*12290*/  LDG.E.LTC128B.U16 R23, desc[UR36][R14.64+0x1a2] ;  /* 0x0001a2240e177981 */ /* 0x000364000c1e1520 */
.L_x_427:
[----:B------:R-:W-:Y:S05]  /*122a0*/  BSYNC B1 ;  /* 0x0000000000017941 */ /* 0x000fea0003800000 */
.L_x_426:
[----:B-----5:R-:W-:Y:S01]  /*122b0*/  HADD2.F32 R121, -RZ, R23.H0_H0 ;  /* 0x20000017ff797230 */ /* 0x020fe20000004100 */
[----:B------:R-:W-:Y:S04]  /*122c0*/  BSSY B1, `(.L_x_428) ;  /* 0x0000008000017945 */ /* 0x000fe80003800000 */
[----:B------:R-:W-:-:S04]  /*122d0*/  FMUL R120, R121, R16 ;  /* 0x0000001079787220 */ /* 0x000fc80000400000 */
[----:B------:R-:W-:-:S05]  /*122e0*/  FFMA R120, R129, R2, R120 ;  /* 0x0000000281787223 */ /* 0x000fca0000000078 */
[----:B------:R-:W-:-:S05]  /*122f0*/  F2FP.F16.F32.PACK_AB R120, RZ, R120 ;  /* 0x00000078ff78723e */ /* 0x000fca00000000ff */
[----:B------:R0:W-:Y:S01]  /*12300*/  @P0 STG.E.U16 desc[UR36][R4.64+0x1a2], R120 ;  /* 0x0001a27804000986 */ /* 0x0001e2000c101524 */
[----:B------:R-:W-:-:S13]  /*12310*/  ISETP.GT.AND P0, PT, R0, 0x8, P2 ;  /* 0x000000080000780c */ /* 0x000fda0001704270 */
[----:B0-----:R-:W-:Y:S05]  /*12320*/  @!P0 BRA `(.L_x_429) ;  /* 0x0000000000048947 */ /* 0x001fea0003800000 */
[----:B------:R0:W5:Y:S02]  /*12330*/  LDG.E.LTC128B.U16 R23, desc[UR36][R12.64+0x1a0] ;  /* 0x0001a0240c177981 */ /* 0x000164000c1e1520 */
.L_x_429:
[----:B------:R-:W-:Y:S05]  /*12340*/  BSYNC B1 ;  /* 0x0000000000017941 */ /* 0x000fea0003800000 */
.L_x_428:
        /* <DEDUP_REMOVED lines=9> */
.L_x_431:
[----:B------:R-:W-:Y:S05]  /*123e0*/  BSYNC B1 ;  /* 0x0000000000017941 */ /* 0x000fea0003800000 */
.L_x_430:
        /* <DEDUP_REMOVED lines=12> */
.L_x_433:
[----:B------:R-:W-:Y:S05]  /*124b0*/  BSYNC B1 ;  /* 0x0000000000017941 */ /* 0x000fea0003800000 */
.L_x_432:
        /* <DEDUP_REMOVED lines=12> */
.L_x_435:
[----:B------:R-:W-:Y:S05]  /*12580*/  BSYNC B1 ;  /* 0x0000000000017941 */ /* 0x000fea0003800000 */
.L_x_434:
        /* <DEDUP_REMOVED lines=9> */
.L_x_437:
[----:B------:R-:W-:Y:S05]  /*12620*/  BSYNC B1 ;  /* 0x0000000000017941 */ /* 0x000fea0003800000 */
.L_x_436:
        /* <DEDUP_REMOVED lines=9> */
.L_x_439:
[----:B------:R-:W-:Y:S05]  /*126c0*/  BSYNC B1 ;  /* 0x0000000000017941 */ /* 0x000fea0003800000 */
.L_x_438:
        /* <DEDUP_REMOVED lines=12> */
.L_x_441:
[----:B------:R-:W-:Y:S05]  /*12790*/  BSYNC B1 ;  /* 0x0000000000017941 */ /* 0x000fea0003800000 */
.L_x_440:
        /* <DEDUP_REMOVED lines=12> */
.L_x_443:
[----:B------:R-:W-:Y:S05]  /*12860*/  BSYNC B1 ;  /* 0x0000000000017941 */ /* 0x000fea0003800000 */
.L_x_442:
        /* <DEDUP_REMOVED lines=9> */
.L_x_445:
[----:B------:R-:W-:Y:S05]  /*12900*/  BSYNC B1 ;  /* 0x0000000000017941 */ /* 0x000fea0003800000 */
.L_x_444:
        /* <DEDUP_REMOVED lines=9> */
.L_x_447:
[----:B------:R-:W-:Y:S05]  /*129a0*/  BSYNC B1 ;  /* 0x0000000000017941 */ /* 0x000fea0003800000 */
.L_x_446:
        /* <DEDUP_REMOVED lines=12> */
.L_x_449:
[----:B------:R-:W-:Y:S05]  /*12a70*/  BSYNC B1 ;  /* 0x0000000000017941 */ /* 0x000fea0003800000 */
.L_x_448:
        /* <DEDUP_REMOVED lines=12> */
.L_x_451:
[----:B------:R-:W-:Y:S05]  /*12b40*/  BSYNC B1 ;  /* 0x0000000000017941 */ /* 0x000fea0003800000 */
.L_x_450:
        /* <DEDUP_REMOVED lines=9> */
.L_x_453:
[----:B------:R-:W-:Y:S05]  /*12be0*/  BSYNC B1 ;  /* 0x0000000000017941 */ /* 0x000fea0003800000 */
.L_x_452:
        /* <DEDUP_REMOVED lines=9> */
.L_x_455:
[----:B------:R-:W-:Y:S05]  /*12c80*/  BSYNC B1 ;  /* 0x0000000000017941 */ /* 0x000fea0003800000 */
.L_x_454:
        /* <DEDUP_REMOVED lines=12> */
.L_x_457:
[----:B------:R-:W-:Y:S05]  /*12d50*/  BSYNC B1 ;  /* 0x0000000000017941 */ /* 0x000fea0003800000 */
.L_x_456:
        /* <DEDUP_REMOVED lines=12> */
.L_x_459:
[----:B------:R-:W-:Y:S05]  /*12e20*/  BSYNC B1 ;  /* 0x0000000000017941 */ /* 0x000fea0003800000 */
.L_x_458:
        /* <DEDUP_REMOVED lines=9> */
.L_x_461:
[----:B------:R-:W-:Y:S05]  /*12ec0*/  BSYNC B1 ;  /* 0x0000000000017941 */ /* 0x000fea0003800000 */
.L_x_460:
        /* <DEDUP_REMOVED lines=9> */
.L_x_463:
[----:B------:R-:W-:Y:S05]  /*12f60*/  BSYNC B1 ;  /* 0x0000000000017941 */ /* 0x000fea0003800000 */
.L_x_462:
        /* <DEDUP_REMOVED lines=12> */
.L_x_465:
[----:B------:R-:W-:Y:S05]  /*13030*/  BSYNC B1 ;  /* 0x0000000000017941 */ /* 0x000fea0003800000 */
.L_x_464:
        /* <DEDUP_REMOVED lines=12> */
.L_x_467:
[----:B------:R-:W-:Y:S05]  /*13100*/  BSYNC B1 ;  /* 0x0000000000017941 */ /* 0x000fea0003800000 */
.L_x_466:
        /* <DEDUP_REMOVED lines=9> */
.L_x_469:
[----:B------:R-:W-:Y:S05]  /*131a0*/  BSYNC B1 ;  /* 0x0000000000017941 */ /* 0x000fea0003800000 */
.L_x_468:
        /* <DEDUP_REMOVED lines=9> */
.L_x_471:
[----:B------:R-:W-:Y:S05]  /*13240*/  BSYNC B1 ;  /* 0x0000000000017941 */ /* 0x000fea0003800000 */
.L_x_470:
        /* <DEDUP_REMOVED lines=12> */
.L_x_473:
[----:B------:R-:W-:Y:S05]  /*13310*/  BSYNC B1 ;  /* 0x0000000000017941 */ /* 0x000fea0003800000 */
.L_x_472:
[----:B-----5:R-:W-:Y:S01]  /*13320*/  HADD2.F32 R121, -RZ, R23.H0_H0 ;  /* 0x20000017ff797230 */ /* 0x020fe20000004100 */
[----:B------:R-:W-:Y:S01]  /*13330*/  ISETP.GT.AND P1, PT, R3, 0x101, PT ;  /* 0x000001010300780c */ /* 0x000fe20003f24270 */
[----:B------:R-:W-:Y:S01]  /*13340*/  BSSY B1, `(.L_x_474) ;  /* 0x000000a000017945 */ /* 0x000fe20003800000 */
[----:B------:R-:W-:Y:S02]  /*13350*/  PRMT R120, R23, 0x7610, R120 ;  /* 0x0000761017787816 */ /* 0x000fe40000000078 */
[----:B------:R-:W-:Y:S01]  /*13360*/  FMUL R121, R121, R16 ;  /* 0x0000001079797220 */ /* 0x000fe20000400000 */
[----:B------:R-:W-:-:S03]  /*13370*/  P2R R23, PR, RZ, 0x2 ;  /* 0x00000002ff177803 */ /* 0x000fc60000000000 */
[----:B------:R-:W-:-:S05]  /*13380*/  FFMA R121, R152, R2, R121 ;  /* 0x0000000298797223 */ /* 0x000fca0000000079 */
[----:B------:R-:W-:-:S05]  /*13390*/  F2FP.F16.F32.PACK_AB R121, RZ, R121 ;  /* 0x00000079ff79723e */ /* 0x000fca00000000ff */
[----:B------:R0:W-:Y:S01]  /*133a0*/  @P0 STG.E.U16 desc[UR36][R4.64+0x200], R121 ;  /* 0x0002007904000986 */ /* 0x0001e2000c101524 */
[----:B------:R-:W-:-:S13]  /*133b0*/  ISETP.GT.AND P0, PT, R0, RZ, P1 ;  /* 0x000000ff0000720c */ /* 0x000fda0000f04270 */
[----:B0-----:R-:W-:Y:S05]  /*133c0*/  @!P0 BRA `(.L_x_475) ;  /* 0x0000000000048947 */ /* 0x001fea0003800000 */
[----:B------:R0:W5:Y:S02]  /*133d0*/  LDG.E.LTC128B.U16 R120, desc[UR36][R14.64+0x202] ;  /* 0x000202240e787981 */ /* 0x000164000c1e1520 */
.L_x_475:
[----:B------:R-:W-:Y:S05]  /*133e0*/  BSYNC B1 ;  /* 0x0000000000017941 */ /* 0x000fea0003800000 */
.L_x_474:
        /* <DEDUP_REMOVED lines=9> */
.L_x_477:
[----:B------:R-:W-:Y:S05]  /*13480*/  BSYNC B1 ;  /* 0x0000000000017941 */ /* 0x000fea0003800000 */
.L_x_476:
        /* <DEDUP_REMOVED lines=9> */
.L_x_479:
[----:B------:R-:W-:Y:S05]  /*13520*/  BSYNC B1 ;  /* 0x0000000000017941 */ /* 0x000fea0003800000 */
.L_x_478:
[----:B-----5:R-:W-:Y:S01]  /*13530*/  HADD2.F32 R121, -RZ, R120.H0_H0 ;  /* 0x20000078ff797230 */ /* 0x020fe20000004100 */
[----:B------:R-:W-:Y:S01]  /*13540*/  ISETP.GT.AND P2, PT, R3, 0x108, PT ;  /* 0x000001080300780c */ /* 0x000fe20003f44270 */
[----:B------:R-:W-:Y:S03]  /*13550*/  BSSY B1, `(.L_x_480) ;  /* 0x000000a000017945 */ /* 0x000fe60003800000 */
[----:B------:R-:W-:Y:S01]  /*13560*/  FMUL R122, R121, R16 ;  /* 0x00000010797a7220 */ /* 0x000fe20000400000 */
[----:B------:R-:W-:Y:S02]  /*13570*/  PRMT R121, R120, 0x7610, R121 ;  /* 0x0000761078797816 */ /* 0x000fe40000000079 */
[----:B------:R-:W-:Y:S01]  /*13580*/  P2R R120, PR, RZ, 0x4 ;  /* 0x00000004ff787803 */ /* 0x000fe20000000000 */
[----:B------:R-:W-:-:S05]  /*13590*/  FFMA R122, R155, R2, R122 ;  /* 0x000000029b7a7223 */ /* 0x000fca000000007a */
[----:B------:R-:W-:-:S05]  /*135a0*/  F2FP.F16.F32.PACK_AB R122, RZ, R122 ;  /* 0x0000007aff7a723e */ /* 0x000fca00000000ff */
[----:B------:R0:W-:Y:S01]  /*135b0*/  @P0 STG.E.U16 desc[UR36][R6.64+0x202], R122 ;  /* 0x0002027a06000986 */ /* 0x0001e2000c101524 */
[----:B------:R-:W-:-:S13]  /*135c0*/  ISETP.GT.AND P0, PT, R0, RZ, P2 ;  /* 0x000000ff0000720c */ /* 0x000fda0001704270 */
[----:B0-----:R-:W-:Y:S05]  /*135d0*/  @!P0 BRA `(.L_x_481) ;  /* 0x0000000000048947 */ /* 0x001fea0003800000 */
[----:B------:R0:W5:Y:S02]  /*135e0*/  LDG.E.LTC128B.U16 R121, desc[UR36][R14.64+0x210] ;  /* 0x000210240e797981 */ /* 0x000164000c1e1520 */
.L_x_481:
[----:B------:R-:W-:Y:S05]  /*135f0*/  BSYNC B1 ;  /* 0x0000000000017941 */ /* 0x000fea0003800000 */
.L_x_480:
        /* <DEDUP_REMOVED lines=12> */
.L_x_483:
[----:B------:R-:W-:Y:S05]  /*136c0*/  BSYNC B1 ;  /* 0x0000000000017941 */ /* 0x000fea0003800000 */
.L_x_482:
        /* <DEDUP_REMOVED lines=9> */
.L_x_485:
[----:B------:R-:W-:Y:S05]  /*13760*/  BSYNC B1 ;  /* 0x0000000000017941 */ /* 0x000fea0003800000 */
.L_x_484:
        /* <DEDUP_REMOVED lines=9> */
.L_x_487:
[----:B------:R-:W-:Y:S05]  /*13800*/  BSYNC B1 ;  /* 0x0000000000017941 */ /* 0x000fea0003800000 */
.L_x_486:
        /* <DEDUP_REMOVED lines=12> */
.L_x_489:
[----:B------:R-:W-:Y:S05]  /*138d0*/  BSYNC B1 ;  /* 0x0000000000017941 */ /* 0x000fea0003800000 */
.L_x_488:
        /* <DEDUP_REMOVED lines=12> */
.L_x_491:
[----:B------:R-:W-:Y:S05]  /*139a0*/  BSYNC B1 ;  /* 0x0000000000017941 */ /* 0x000fea0003800000 */
.L_x_490:
        /* <DEDUP_REMOVED lines=9> */
.L_x_493:
[----:B------:R-:W-:Y:S05]  /*13a40*/  BSYNC B1 ;  /* 0x0000000000017941 */ /* 0x000fea0003800000 */
.L_x_492:
        /* <DEDUP_REMOVED lines=9> */
.L_x_495:
[----:B------:R-:W-:Y:S05]  /*13ae0*/  BSYNC B1 ;  /* 0x0000000000017941 */ /* 0x000fea0003800000 */
.L_x_494:
        /* <DEDUP_REMOVED lines=12> */
.L_x_497:
[----:B------:R-:W-:Y:S05]  /*13bb0*/  BSYNC B1 ;  /* 0x0000000000017941 */ /* 0x000fea0003800000 */
.L_x_496:
        /* <DEDUP_REMOVED lines=12> */
.L_x_499:
[----:B------:R-:W-:Y:S05]  /*13c80*/  BSYNC B1 ;  /* 0x0000000000017941 */ /* 0x000fea0003800000 */
.L_x_498:
        /* <DEDUP_REMOVED lines=9> */
.L_x_501:
[----:B------:R-:W-:Y:S05]  /*13d20*/  BSYNC B1 ;  /* 0x0000000000017941 */ /* 0x000fea0003800000 */
.L_x_500:
        /* <DEDUP_REMOVED lines=9> */
.L_x_503:
[----:B------:R-:W-:Y:S05]  /*13dc0*/  BSYNC B1 ;  /* 0x0000000000017941 */ /* 0x000fea0003800000 */
.L_x_502:
        /* <DEDUP_REMOVED lines=12> */
.L_x_505:
[----:B------:R-:W-:Y:S05]  /*13e90*/  BSYNC B1 ;  /* 0x0000000000017941 */ /* 0x000fea0003800000 */
.L_x_504:
        /* <DEDUP_REMOVED lines=12> */
.L_x_507:
[----:B------:R-:W-:Y:S05]  /*13f60*/  BSYNC B1 ;  /* 0x0000000000017941 */ /* 0x000fea0003800000 */
.L_x_506:
        /* <DEDUP_REMOVED lines=9> */
.L_x_509:
[----:B------:R-:W-:Y:S05]  /*14000*/  BSYNC B1 ;  /* 0x0000000000017941 */ /* 0x000fea0003800000 */
.L_x_508:
        /* <DEDUP_REMOVED lines=9> */
.L_x_511:
[----:B------:R-:W-:Y:S05]  /*140a0*/  BSYNC B1 ;  /* 0x0000000000017941 */ /* 0x000fea0003800000 */
.L_x_510:
        /* <DEDUP_REMOVED lines=12> */
.L_x_513:
[----:B------:R-:W-:Y:S05]  /*14170*/  BSYNC B1 ;  /* 0x0000000000017941 */ /* 0x000fea0003800000 */
.L_x_512:
        /* <DEDUP_REMOVED lines=12> */
.L_x_515:
[----:B------:R-:W-:Y:S05]  /*14240*/  BSYNC B1 ;  /* 0x0000000000017941 */ /* 0x000fea0003800000 */
.L_x_514:
        /* <DEDUP_REMOVED lines=9> */
.L_x_517:
[----:B------:R-:W-:Y:S05]  /*142e0*/  BSYNC B1 ;  /* 0x0000000000017941 */ /* 0x000fea0003800000 */
.L_x_516:
        /* <DEDUP_REMOVED lines=9> */
.L_x_519:
[----:B------:R-:W-:Y:S05]  /*14380*/  BSYNC B1 ;  /* 0x0000000000017941 */ /* 0x000fea0003800000 */
.L_x_518:
        /* <DEDUP_REMOVED lines=12> */
.L_x_521:
[----:B------:R-:W-:Y:S05]  /*14450*/  BSYNC B1 ;  /* 0x0000000000017941 */ /* 0x000fea0003800000 */
.L_x_520:
        /* <DEDUP_REMOVED lines=12> */
.L_x_523:
[----:B------:R-:W-:Y:S05]  /*14520*/  BSYNC B1 ;  /* 0x0000000000017941 */ /* 0x000fea0003800000 */
.L_x_522:
        /* <DEDUP_REMOVED lines=9> */
.L_x_525:
[----:B------:R-:W-:Y:S05]  /*145c0*/  BSYNC B1 ;  /* 0x0000000000017941 */ /* 0x000fea0003800000 */
.L_x_524:
        /* <DEDUP_REMOVED lines=9> */
.L_x_527:
[----:B------:R-:W-:Y:S05]  /*14660*/  BSYNC B1 ;  /* 0x0000000000017941 */ /* 0x000fea0003800000 */
.L_x_526:
        /* <DEDUP_REMOVED lines=12> */
.L_x_529:
[----:B------:R-:W-:Y:S05]  /*14730*/  BSYNC B1 ;  /* 0x0000000000017941 */ /* 0x000fea0003800000 */
.L_x_528:
        /* <DEDUP_REMOVED lines=12> */
.L_x_531:
[----:B------:R-:W-:Y:S05]  /*14800*/  BSYNC B1 ;  /* 0x0000000000017941 */ /* 0x000fea0003800000 */
.L_x_530:
        /* <DEDUP_REMOVED lines=9> */
.L_x_533:
[----:B------:R-:W-:Y:S05]  /*148a0*/  BSYNC B1 ;  /* 0x0000000000017941 */ /* 0x000fea0003800000 */
.L_x_532:
        /* <DEDUP_REMOVED lines=9> */
.L_x_535:
[----:B------:R-:W-:Y:S05]  /*14940*/  BSYNC B1 ;  /* 0x0000000000017941 */ /* 0x000fea0003800000 */
.L_x_534:
        /* <DEDUP_REMOVED lines=12> */
.L_x_537:
[----:B------:R-:W-:Y:S05]  /*14a10*/  BSYNC B1 ;  /* 0x0000000000017941 */ /* 0x000fea0003800000 */
.L_x_536:
        /* <DEDUP_REMOVED lines=12> */
.L_x_539:
[----:B------:R-:W-:Y:S05]  /*14ae0*/  BSYNC B1 ;  /* 0x0000000000017941 */ /* 0x000fea0003800000 */
.L_x_538:
        /* <DEDUP_REMOVED lines=9> */
.L_x_541:
[----:B------:R-:W-:Y:S05]  /*14b80*/  BSYNC B1 ;  /* 0x0000000000017941 */ /* 0x000fea0003800000 */
.L_x_540:
        /* <DEDUP_REMOVED lines=9> */
.L_x_543:
[----:B------:R-:W-:Y:S05]  /*14c20*/  BSYNC B1 ;  /* 0x0000000000017941 */ /* 0x000fea0003800000 */
.L_x_542:
[----:B-----5:R-:W-:Y:S01]  /*14c30*/  HADD2.F32 R137, -RZ, R136.H0_H0 ;  /* 0x20000088ff897230 */ /* 0x020fe20000004100 */
[----:B------:R-:W-:Y:S01]  /*14c40*/  ISETP.GT.AND P2, PT, R3, 0x148, PT ;  /* 0x000001480300780c */ /* 0x000fe20003f44270 */
[----:B------:R-:W-:Y:S03]  /*14c50*/  BSSY B1, `(.L_x_544) ;  /* 0x0000009000017945 */ /* 0x000fe60003800000 */
[----:B------:R-:W-:-:S04]  /*14c60*/  FMUL R138, R137, R16 ;  /* 0x00000010898a7220 */ /* 0x000fc80000400000 */
[----:B------:R-:W-:-:S05]  /*14c70*/  FFMA R138, R187, R2, R138 ;  /* 0x00000002bb8a7223 */ /* 0x000fca000000008a */
[----:B------:R-:W-:-:S05]  /*14c80*/  F2FP.F16.F32.PACK_AB R138, RZ, R138 ;  /* 0x0000008aff8a723e */ /* 0x000fca00000000ff */
[----:B------:R1:W-:Y:S01]  /*14c90*/  @P0 STG.E.U16 desc[UR36][R6.64+0x282], R138 ;  /* 0x0002828a06000986 */ /* 0x0003e2000c101524 */
[----:B------:R-:W-:Y:S02]  /*14ca0*/  ISETP.GT.AND P0, PT, R0, RZ, P2 ;  /* 0x000000ff0000720c */ /* 0x000fe40001704270 */
[----:B-1----:R-:W-:-:S11]  /*14cb0*/  P2R R138, PR, RZ, 0x4 ;  /* 0x00000004ff8a7803 */ /* 0x002fd60000000000 */
[----:B------:R-:W-:Y:S05]  /*14cc0*/  @!P0 BRA `(.L_x_545) ;  /* 0x0000000000048947 */ /* 0x000fea0003800000 */
[----:B------:R1:W5:Y:S02]  /*14cd0*/  LDG.E.LTC128B.U16 R136, desc[UR36][R14.64+0x290] ;  /* 0x000290240e887981 */ /* 0x000364000c1e1520 */
.L_x_545:
[----:B------:R-:W-:Y:S05]  /*14ce0*/  BSYNC B1 ;  /* 0x0000000000017941 */ /* 0x000fea0003800000 */
.L_x_544:
[----:B-----5:R-:W-:Y:S01]  /*14cf0*/  HADD2.F32 R137, -RZ, R136.H0_H0 ;  /* 0x20000088ff897230 */ /* 0x020fe20000004100 */
[----:B------:R-:W-:Y:S01]  /*14d00*/  ISETP.GT.AND P1, PT, R3, 0x149, PT ;  /* 0x000001490300780c */ /* 0x000fe20003f24270 */
[----:B------:R-:W-:Y:S03]  /*14d10*/  BSSY B1, `(.L_x_546) ;  /* 0x0000009000017945 */ /* 0x000fe60003800000 */
        /* <DEDUP_REMOVED lines=8> */
.L_x_547:
[----:B------:R-:W-:Y:S05]  /*14da0*/  BSYNC B1 ;  /* 0x0000000000017941 */ /* 0x000fea0003800000 */
.L_x_546:
        /* <DEDUP_REMOVED lines=9> */
.L_x_549:
[----:B------:R-:W-:Y:S05]  /*14e40*/  BSYNC B1 ;  /* 0x0000000000017941 */ /* 0x000fea0003800000 */
.L_x_548:
        /* <DEDUP_REMOVED lines=9> */
.L_x_551:
[----:B------:R-:W-:Y:S05]  /*14ee0*/  BSYNC B1 ;  /* 0x0000000000017941 */ /* 0x000fea0003800000 */
.L_x_550:
        /* <DEDUP_REMOVED lines=11> */
.L_x_553:
[----:B------:R-:W-:Y:S05]  /*14fa0*/  BSYNC B1 ;  /* 0x0000000000017941 */ /* 0x000fea0003800000 */
.L_x_552:
        /* <DEDUP_REMOVED lines=11> */
.L_x_555:
[----:B------:R-:W-:Y:S05]  /*15060*/  BSYNC B1 ;  /* 0x0000000000017941 */ /* 0x000fea0003800000 */
.L_x_554:
        /* <DEDUP_REMOVED lines=9> */
.L_x_557:
[----:B------:R-:W-:Y:S05]  /*15100*/  BSYNC B1 ;  /* 0x0000000000017941 */ /* 0x000fea0003800000 */
.L_x_556:
        /* <DEDUP_REMOVED lines=9> */
.L_x_559:
[----:B------:R-:W-:Y:S05]  /*151a0*/  BSYNC B1 ;  /* 0x0000000000017941 */ /* 0x000fea0003800000 */
.L_x_558:
        /* <DEDUP_REMOVED lines=11> */
.L_x_561:
[----:B------:R-:W-:Y:S05]  /*15260*/  BSYNC B1 ;  /* 0x0000000000017941 */ /* 0x000fea0003800000 */
.L_x_560:
        /* <DEDUP_REMOVED lines=11> */
.L_x_563:
[----:B------:R-:W-:Y:S05]  /*15320*/  BSYNC B1 ;  /* 0x0000000000017941 */ /* 0x000fea0003800000 */
.L_x_562:
        /* <DEDUP_REMOVED lines=9> */
.L_x_565:
[----:B------:R-:W-:Y:S05]  /*153c0*/  BSYNC B1 ;  /* 0x0000000000017941 */ /* 0x000fea0003800000 */
.L_x_564:
        /* <DEDUP_REMOVED lines=9> */
.L_x_567:
[----:B------:R-:W-:Y:S05]  /*15460*/  BSYNC B1 ;  /* 0x0000000000017941 */ /* 0x000fea0003800000 */
.L_x_566:
        /* <DEDUP_REMOVED lines=11> */
.L_x_569:
[----:B------:R-:W-:Y:S05]  /*15520*/  BSYNC B1 ;  /* 0x0000000000017941 */ /* 0x000fea0003800000 */
.L_x_568:
        /* <DEDUP_REMOVED lines=11> */
.L_x_571:
[----:B------:R-:W-:Y:S05]  /*155e0*/  BSYNC B1 ;  /* 0x0000000000017941 */ /* 0x000fea0003800000 */
.L_x_570:
        /* <DEDUP_REMOVED lines=9> */
.L_x_573:
[----:B------:R-:W-:Y:S05]  /*15680*/  BSYNC B1 ;  /* 0x0000000000017941 */ /* 0x000fea0003800000 */
.L_x_572:
        /* <DEDUP_REMOVED lines=9> */
.L_x_575:
[----:B------:R-:W-:Y:S05]  /*15720*/  BSYNC B1 ;  /* 0x0000000000017941 */ /* 0x000fea0003800000 */
.L_x_574:
[----:B-----5:R-:W-:Y:S01]  /*15730*/  HADD2.F32 R137, -RZ, R136.H0_H0 ;  /* 0x20000088ff897230 */ /* 0x020fe20000004100 */
[----:B------:R-:W-:Y:S01]  /*15740*/  ISETP.GT.AND P6, PT, R3, 0x168, PT ;  /* 0x000001680300780c */ /* 0x000fe20003fc4270 */
[----:B------:R-:W-:Y:S03]  /*15750*/  BSSY B1, `(.L_x_576) ;  /* 0x0000008000017945 */ /* 0x000fe60003800000 */
[----:B------:R-:W-:-:S04]  /*15760*/  FMUL R140, R137, R16 ;  /* 0x00000010898c7220 */ /* 0x000fc80000400000 */
[----:B------:R-:W-:-:S05]  /*15770*/  FFMA R140, R203, R2, R140 ;  /* 0x00000002cb8c7223 */ /* 0x000fca000000008c */
[----:B------:R-:W-:-:S05]  /*15780*/  F2FP.F16.F32.PACK_AB R140, RZ, R140 ;  /* 0x0000008cff8c723e */ /* 0x000fca00000000ff */
[----:B------:R0:W-:Y:S01]  /*15790*/  @P0 STG.E.U16 desc[UR36][R6.64+0x2c2], R140 ;  /* 0x0002c28c06000986 */ /* 0x0001e2000c101524 */
[----:B------:R-:W-:-:S13]  /*157a0*/  ISETP.GT.AND P0, PT, R0, RZ, P6 ;  /* 0x000000ff0000720c */ /* 0x000fda0003704270 */
[----:B0-----:R-:W-:Y:S05]  /*157b0*/  @!P0 BRA `(.L_x_577) ;  /* 0x0000000000048947 */ /* 0x001fea0003800000 */
[----:B------:R0:W5:Y:S02]  /*157c0*/  LDG.E.LTC128B.U16 R136, desc[UR36][R14.64+0x2d0] ;  /* 0x0002d0240e887981 */ /* 0x000164000c1e1520 */
.L_x_577:
[----:B------:R-:W-:Y:S05]  /*157d0*/  BSYNC B1 ;  /* 0x0000000000017941 */ /* 0x000fea0003800000 */
.L_x_576:
        /* <DEDUP_REMOVED lines=10> */
.L_x_579:
[----:B------:R-:W-:Y:S05]  /*15880*/  BSYNC B1 ;  /* 0x0000000000017941 */ /* 0x000fea0003800000 */
.L_x_578:
        /* <DEDUP_REMOVED lines=9> */
.L_x_581:
[----:B------:R-:W-:Y:S05]  /*15920*/  BSYNC B1 ;  /* 0x0000000000017941 */ /* 0x000fea0003800000 */
.L_x_580:
        /* <DEDUP_REMOVED lines=9> */
.L_x_583:
[----:B------:R-:W-:Y:S05]  /*159c0*/  BSYNC B1 ;  /* 0x0000000000017941 */ /* 0x000fea0003800000 */
.L_x_582:
        /* <DEDUP_REMOVED lines=10> */
.L_x_585:
[----:B------:R-:W-:Y:S05]  /*15a70*/  BSYNC B1 ;  /* 0x0000000000017941 */ /* 0x000fea0003800000 */
.L_x_584:
        /* <DEDUP_REMOVED lines=10> */
.L_x_587:
[----:B------:R-:W-:Y:S05]  /*15b20*/  BSYNC B1 ;  /* 0x0000000000017941 */ /* 0x000fea0003800000 */
.L_x_586:
        /* <DEDUP_REMOVED lines=9> */
.L_x_589:
[----:B------:R-:W-:Y:S05]  /*15bc0*/  BSYNC B1 ;  /* 0x0000000000017941 */ /* 0x000fea0003800000 */
.L_x_588:
        /* <DEDUP_REMOVED lines=9> */
.L_x_591:
[----:B------:R-:W-:Y:S05]  /*15c60*/  BSYNC B1 ;  /* 0x0000000000017941 */ /* 0x000fea0003800000 */
.L_x_590:
        /* <DEDUP_REMOVED lines=10> */
.L_x_593:
[----:B------:R-:W-:Y:S05]  /*15d10*/  BSYNC B1 ;  /* 0x0000000000017941 */ /* 0x000fea0003800000 */
.L_x_592:
[----:B-----5:R-:W-:Y:S01]  /*15d20*/  HADD2.F32 R137, -RZ, R136.H0_H0 ;  /* 0x20000088ff897230 */ /* 0x020fe20000004100 */
[----:B------:R-:W-:Y:S04]  /*15d30*/  BSSY B1, `(.L_x_594) ;  /* 0x0000009000017945 */ /* 0x000fe80003800000 */
[----:B------:R-:W-:-:S04]  /*15d40*/  FMUL R137, R137, R16 ;  /* 0x0000001089897220 */ /* 0x000fc80000400000 */
[----:B------:R-:W-:-:S05]  /*15d50*/  FFMA R137, R212, R2, R137 ;  /* 0x00000002d4897223 */ /* 0x000fca0000000089 */
[----:B------:R-:W-:-:S05]  /*15d60*/  F2FP.F16.F32.PACK_AB R137, RZ, R137 ;  /* 0x00000089ff89723e */ /* 0x000fca00000000ff */
[----:B------:R0:W-:Y:S01]  /*15d70*/  @P0 STG.E.U16 desc[UR36][R4.64+0x2f0], R137 ;  /* 0x0002f08904000986 */ /* 0x0001e2000c101524 */
[----:B------:R-:W-:-:S04]  /*15d80*/  ISETP.GT.AND P0, PT, R3, 0x179, PT ;  /* 0x000001790300780c */ /* 0x000fc80003f04270 */
[----:B------:R-:W-:-:S13]  /*15d90*/  ISETP.GT.AND P5, PT, R0, RZ, P0 ;  /* 0x000000ff0000720c */ /* 0x000fda00007a4270 */
[----:B0-----:R-:W-:Y:S05]  /*15da0*/  @!P5 BRA `(.L_x_595) ;  /* 0x000000000004d947 */ /* 0x001fea0003800000 */
[----:B------:R0:W5:Y:S02]  /*15db0*/  LDG.E.LTC128B.U16 R136, desc[UR36][R14.64+0x2f2] ;  /* 0x0002f2240e887981 */ /* 0x000164000c1e1520 */
.L_x_595:
[----:B------:R-:W-:Y:S05]  /*15dc0*/  BSYNC B1 ;  /* 0x0000000000017941 */ /* 0x000fea0003800000 */
.L_x_594:
[----:B-----5:R-:W-:Y:S01]  /*15dd0*/  HADD2.F32 R3, -RZ, R136.H0_H0 ;  /* 0x20000088ff037230 */ /* 0x020fe20000004100 */
[----:B------:R-:W-:Y:S04]  /*15de0*/  BSSY B1, `(.L_x_596) ;  /* 0x0000008000017945 */ /* 0x000fe80003800000 */
[----:B0123--:R-:W-:-:S04]  /*15df0*/  FMUL R14, R3, R16 ;  /* 0x00000010030e7220 */ /* 0x00ffc80000400000 */
[----:B------:R-:W-:-:S05]  /*15e00*/  FFMA R14, R213, R2, R14 ;  /* 0x00000002d50e7223 */ /* 0x000fca000000000e */
[----:B------:R-:W-:-:S05]  /*15e10*/  F2FP.F16.F32.PACK_AB R14, RZ, R14 ;  /* 0x0000000eff0e723e */ /* 0x000fca00000000ff */
[----:B------:R0:W-:Y:S01]  /*15e20*/  @P5 STG.E.U16 desc[UR36][R4.64+0x2f2], R14 ;  /* 0x0002f20e04005986 */ /* 0x0001e2000c101524 */
[----:B------:R-:W-:-:S13]  /*15e30*/  ISETP.GT.AND P5, PT, R0, 0x8, P1 ;  /* 0x000000080000780c */ /* 0x000fda0000fa4270 */
[----:B0-----:R-:W-:Y:S05]  /*15e40*/  @!P5 BRA `(.L_x_597) ;  /* 0x000000000004d947 */ /* 0x001fea0003800000 */
[----:B------:R0:W5:Y:S02]  /*15e50*/  LDG.E.LTC128B.U16 R136, desc[UR36][R12.64+0x2f0] ;  /* 0x0002f0240c887981 */ /* 0x000164000c1e1520 */
.L_x_597:
[----:B------:R-:W-:Y:S05]  /*15e60*/  BSYNC B1 ;  /* 0x0000000000017941 */ /* 0x000fea0003800000 */
.L_x_596:
[----:B-----5:R-:W-:Y:S01]  /*15e70*/  HADD2.F32 R3, -RZ, R136.H0_H0 ;  /* 0x20000088ff037230 */ /* 0x020fe20000004100 */
[----:B------:R-:W-:Y:S01]  /*15e80*/  BSSY B1, `(.L_x_598) ;  /* 0x000000a000017945 */ /* 0x000fe20003800000 */
[----:B------:R-:W-:Y:S02]  /*15e90*/  @P5 IMAD.MOV.U32 R4, RZ, RZ, R6 ;  /* 0x000000ffff045224 */ /* 0x000fe400078e0006 */
[----:B------:R-:W-:Y:S02]  /*15ea0*/  @P5 IMAD.MOV.U32 R5, RZ, RZ, R7 ;  /* 0x000000ffff055224 */ /* 0x000fe400078e0007 */
[----:B------:R-:W-:-:S04]  /*15eb0*/  FMUL R3, R3, R16 ;  /* 0x0000001003037220 */ /* 0x000fc80000400000 */
[----:B------:R-:W-:-:S05]  /*15ec0*/  FFMA R3, R214, R2, R3 ;  /* 0x00000002d6037223 */ /* 0x000fca0000000003 */
[----:B------:R-:W-:-:S05]  /*15ed0*/  F2FP.F16.F32.PACK_AB R3, RZ, R3 ;  /* 0x00000003ff03723e */ /* 0x000fca00000000ff */
[----:B------:R1:W-:Y:S01]  /*15ee0*/  @P5 STG.E.U16 desc[UR36][R4.64+0x2f0], R3 ;  /* 0x0002f00304005986 */ /* 0x0003e2000c101524 */
[----:B------:R-:W-:-:S13]  /*15ef0*/  ISETP.GT.AND P5, PT, R0, 0x8, P0 ;  /* 0x000000080000780c */ /* 0x000fda00007a4270 */
[----:B-1----:R-:W-:Y:S05]  /*15f00*/  @!P5 BRA `(.L_x_599) ;  /* 0x000000000004d947 */ /* 0x002fea0003800000 */
[----:B------:R1:W5:Y:S02]  /*15f10*/  LDG.E.LTC128B.U16 R136, desc[UR36][R12.64+0x2f2] ;  /* 0x0002f2240c887981 */ /* 0x000364000c1e1520 */
.L_x_599:
[----:B------:R-:W-:Y:S05]  /*15f20*/  BSYNC B1 ;  /* 0x0000000000017941 */ /* 0x000fea0003800000 */
.L_x_598:
[----:B-----5:R-:W-:Y:S01]  /*15f30*/  HADD2.F32 R3, -RZ, R136.H0_H0 ;  /* 0x20000088ff037230 */ /* 0x020fe20000004100 */
[----:B------:R-:W-:Y:S04]  /*15f40*/  BSSY B1, `(.L_x_600) ;  /* 0x0000009000017945 */ /* 0x000fe80003800000 */
[----:B------:R-:W-:-:S04]  /*15f50*/  FMUL R4, R3, R16 ;  /* 0x0000001003047220 */ /* 0x000fc80000400000 */
[----:B------:R-:W-:-:S05]  /*15f60*/  FFMA R4, R215, R2, R4 ;  /* 0x00000002d7047223 */ /* 0x000fca0000000004 */
[----:B------:R-:W-:-:S05]  /*15f70*/  F2FP.F16.F32.PACK_AB R4, RZ, R4 ;  /* 0x00000004ff04723e */ /* 0x000fca00000000ff */
[----:B------:R2:W-:Y:S01]  /*15f80*/  @P5 STG.E.U16 desc[UR36][R6.64+0x2f2], R4 ;  /* 0x0002f20406005986 */ /* 0x0005e2000c101524 */
[----:B------:R-:W-:-:S04]  /*15f90*/  LOP3.LUT P5, RZ, R17, 0x1, RZ, 0xc0, !PT ;  /* 0x0000000111ff7812 */ /* 0x000fc800078ac0ff */
[----:B------:R-:W-:-:S13]  /*15fa0*/  ISETP.GT.AND P5, PT, R0, 0x80, P5 ;  /* 0x000000800000780c */ /* 0x000fda0002fa4270 */
[----:B--2---:R-:W-:Y:S05]  /*15fb0*/  @!P5 BRA `(.L_x_601) ;  /* 0x000000000004d947 */ /* 0x004fea0003800000 */
[----:B------:R2:W5:Y:S02]  /*15fc0*/  LDG.E.LTC128B.U16 R136, desc[UR36][R10.64+0x180] ;  /* 0x000180240a887981 */ /* 0x000564000c1e1520 */
.L_x_601:
[----:B------:R-:W-:Y:S05]  /*15fd0*/  BSYNC B1 ;  /* 0x0000000000017941 */ /* 0x000fea0003800000 */
.L_x_600:
        /* <DEDUP_REMOVED lines=8> */
[----:B---3--:R-:W-:Y:S05]  /*16060*/  @!P5 BRA `(.L_x_603) ;  /* 0x000000000004d947 */ /* 0x008fea0003800000 */
[----:B------:R3:W5:Y:S02]  /*16070*/  LDG.E.LTC128B.U16 R136, desc[UR36][R10.64+0x182] ;  /* 0x000182240a887981 */ /* 0x000764000c1e1520 */
.L_x_603:
[----:B------:R-:W-:Y:S05]  /*16080*/  BSYNC B1 ;  /* 0x0000000000017941 */ /* 0x000fea0003800000 */
.L_x_602:
        /* <DEDUP_REMOVED lines=8> */
[----:B0-----:R-:W-:Y:S05]  /*16110*/  @!P5 BRA `(.L_x_605) ;  /* 0x000000000004d947 */ /* 0x001fea0003800000 */
[----:B------:R0:W5:Y:S02]  /*16120*/  LDG.E.LTC128B.U16 R136, desc[UR36][R8.64+0x180] ;  /* 0x0001802408887981 */ /* 0x000164000c1e1520 */
.L_x_605:
[----:B------:R-:W-:Y:S05]  /*16130*/  BSYNC B1 ;  /* 0x0000000000017941 */ /* 0x000fea0003800000 */
.L_x_604:
        /* <DEDUP_REMOVED lines=10> */
.L_x_607:
[----:B------:R-:W-:Y:S05]  /*161e0*/  BSYNC B1 ;  /* 0x0000000000017941 */ /* 0x000fea0003800000 */
.L_x_606:
        /* <DEDUP_REMOVED lines=10> */
.L_x_609:
[----:B------:R-:W-:Y:S05]  /*16290*/  BSYNC B1 ;  /* 0x0000000000017941 */ /* 0x000fea0003800000 */
.L_x_608:
        /* <DEDUP_REMOVED lines=10> */
.L_x_611:
[----:B------:R-:W-:Y:S05]  /*16340*/  BSYNC B1 ;  /* 0x0000000000017941 */ /* 0x000fea0003800000 */
.L_x_610:
        /* <DEDUP_REMOVED lines=10> */
.L_x_613:
[----:B------:R-:W-:Y:S05]  /*163f0*/  BSYNC B1 ;  /* 0x0000000000017941 */ /* 0x000fea0003800000 */
.L_x_612:
        /* <DEDUP_REMOVED lines=10> */
.L_x_615:
[----:B------:R-:W-:Y:S05]  /*164a0*/  BSYNC B1 ;  /* 0x0000000000017941 */ /* 0x000fea0003800000 */
.L_x_614:
        /* <DEDUP_REMOVED lines=10> */
.L_x_617:
[----:B------:R-:W-:Y:S05]  /*16550*/  BSYNC B1 ;  /* 0x0000000000017941 */ /* 0x000fea0003800000 */
.L_x_616:
        /* <DEDUP_REMOVED lines=10> */
.L_x_619:
[----:B------:R-:W-:Y:S05]  /*16600*/  BSYNC B1 ;  /* 0x0000000000017941 */ /* 0x000fea0003800000 */
.L_x_618:
        /* <DEDUP_REMOVED lines=10> */
.L_x_621:
[----:B------:R-:W-:Y:S05]  /*166b0*/  BSYNC B1 ;  /* 0x0000000000017941 */ /* 0x000fea0003800000 */
.L_x_620:
        /* <DEDUP_REMOVED lines=10> */
.L_x_623:
[----:B------:R-:W-:Y:S05]  /*16760*/  BSYNC B1 ;  /* 0x0000000000017941 */ /* 0x000fea0003800000 */
.L_x_622:
        /* <DEDUP_REMOVED lines=10> */
.L_x_625:
[----:B------:R-:W-:Y:S05]  /*16810*/  BSYNC B1 ;  /* 0x0000000000017941 */ /* 0x000fea0003800000 */
.L_x_624:
        /* <DEDUP_REMOVED lines=10> */
.L_x_627:
[----:B------:R-:W-:Y:S05]  /*168c0*/  BSYNC B1 ;  /* 0x0000000000017941 */ /* 0x000fea0003800000 */
.L_x_626:
        /* <DEDUP_REMOVED lines=10> */
.L_x_629:
[----:B------:R-:W-:Y:S05]  /*16970*/  BSYNC B1 ;  /* 0x0000000000017941 */ /* 0x000fea0003800000 */
.L_x_628:
        /* <DEDUP_REMOVED lines=10> */
.L_x_631:
[----:B------:R-:W-:Y:S05]  /*16a20*/  BSYNC B1 ;  /* 0x0000000000017941 */ /* 0x000fea0003800000 */
.L_x_630:
        /* <DEDUP_REMOVED lines=10> */
.L_x_633:
[----:B------:R-:W-:Y:S05]  /*16ad0*/  BSYNC B1 ;  /* 0x0000000000017941 */ /* 0x000fea0003800000 */
.L_x_632:
        /* <DEDUP_REMOVED lines=10> */
.L_x_635:
[----:B------:R-:W-:Y:S05]  /*16b80*/  BSYNC B1 ;  /* 0x0000000000017941 */ /* 0x000fea0003800000 */
.L_x_634:
        /* <DEDUP_REMOVED lines=10> */
.L_x_637:
[----:B------:R-:W-:Y:S05]  /*16c30*/  BSYNC B1 ;  /* 0x0000000000017941 */ /* 0x000fea0003800000 */
.L_x_636:
        /* <DEDUP_REMOVED lines=10> */
.L_x_639:
[----:B------:R-:W-:Y:S05]  /*16ce0*/  BSYNC B1 ;  /* 0x0000000000017941 */ /* 0x000fea0003800000 */
.L_x_638:
        /* <DEDUP_REMOVED lines=10> */
.L_x_641:
[----:B------:R-:W-:Y:S05]  /*16d90*/  BSYNC B1 ;  /* 0x0000000000017941 */ /* 0x000fea0003800000 */
.L_x_640:
        /* <DEDUP_REMOVED lines=10> */
.L_x_643:
[----:B------:R-:W-:Y:S05]  /*16e40*/  BSYNC B1 ;  /* 0x0000000000017941 */ /* 0x000fea0003800000 */
.L_x_642:
        /* <DEDUP_REMOVED lines=10> */
.L_x_645:
[----:B------:R-:W-:Y:S05]  /*16ef0*/  BSYNC B1 ;  /* 0x0000000000017941 */ /* 0x000fea0003800000 */
.L_x_644:
        /* <DEDUP_REMOVED lines=10> */
.L_x_647:
[----:B------:R-:W-:Y:S05]  /*16fa0*/  BSYNC B1 ;  /* 0x0000000000017941 */ /* 0x000fea0003800000 */
.L_x_646:
        /* <DEDUP_REMOVED lines=10> */
.L_x_649:
[----:B------:R-:W-:Y:S05]  /*17050*/  BSYNC B1 ;  /* 0x0000000000017941 */ /* 0x000fea0003800000 */
.L_x_648:
        /* <DEDUP_REMOVED lines=10> */
.L_x_651:
[----:B------:R-:W-:Y:S05]  /*17100*/  BSYNC B1 ;  /* 0x0000000000017941 */ /* 0x000fea0003800000 */
.L_x_650:
        /* <DEDUP_REMOVED lines=10> */
.L_x_653:
[----:B------:R-:W-:Y:S05]  /*171b0*/  BSYNC B1 ;  /* 0x0000000000017941 */ /* 0x000fea0003800000 */
.L_x_652:
        /* <DEDUP_REMOVED lines=10> */
.L_x_655:
[----:B------:R-:W-:Y:S05]  /*17260*/  BSYNC B1 ;  /* 0x0000000000017941 */ /* 0x000fea0003800000 */
.L_x_654:
        /* <DEDUP_REMOVED lines=10> */
.L_x_657:
[----:B------:R-:W-:Y:S05]  /*17310*/  BSYNC B1 ;  /* 0x0000000000017941 */ /* 0x000fea0003800000 */
.L_x_656:
        /* <DEDUP_REMOVED lines=10> */
.L_x_659:
[----:B------:R-:W-:Y:S05]  /*173c0*/  BSYNC B1 ;  /* 0x0000000000017941 */ /* 0x000fea0003800000 */
.L_x_658:
        /* <DEDUP_REMOVED lines=10> */
.L_x_661:
[----:B------:R-:W-:Y:S05]  /*17470*/  BSYNC B1 ;  /* 0x0000000000017941 */ /* 0x000fea0003800000 */
.L_x_660:
        /* <DEDUP_REMOVED lines=10> */
.L_x_663:
[----:B------:R-:W-:Y:S05]  /*17520*/  BSYNC B1 ;  /* 0x0000000000017941 */ /* 0x000fea0003800000 */
.L_x_662:
        /* <DEDUP_REMOVED lines=10> */
.L_x_665:
[----:B------:R-:W-:Y:S05]  /*175d0*/  BSYNC B1 ;  /* 0x0000000000017941 */ /* 0x000fea0003800000 */
.L_x_664:
[----:B-----5:R-:W-:Y:S01]  /*175e0*/  HADD2.F32 R3, -RZ, R136.H0_H0 ;  /* 0x20000088ff037230 */ /* 0x020fe20000004100 */
[----:B------:R-:W-:Y:S04]  /*175f0*/  BSSY B1, `(.L_x_666) ;  /* 0x0000009000017945 */ /* 0x000fe80003800000 */
[----:B------:R-:W-:-:S04]  /*17600*/  FMUL R3, R3, R16 ;  /* 0x0000001003037220 */ /* 0x000fc80000400000 */
[----:B------:R-:W-:-:S05]  /*17610*/  FFMA R3, R56, R2, R3 ;  /* 0x0000000238037223 */ /* 0x000fca0000000003 */
[----:B------:R-:W-:-:S05]  /*17620*/  F2FP.F16.F32.PACK_AB R3, RZ, R3 ;  /* 0x00000003ff03723e */ /* 0x000fca00000000ff */
[----:B------:R0:W-:Y:S01]  /*17630*/  @P5 STG.E.U16 desc[UR36][R18.64+0x200], R3 ;  /* 0x0002000312005986 */ /* 0x0001e2000c101524 */
[----:B------:R-:W-:-:S04]  /*17640*/  ISETP.NE.AND P5, PT, R23, RZ, PT ;  /* 0x000000ff1700720c */ /* 0x000fc80003fa5270 */
[----:B------:R-:W-:-:S13]  /*17650*/  ISETP.GT.AND P5, PT, R0, 0x80, P5 ;  /* 0x000000800000780c */ /* 0x000fda0002fa4270 */
[----:B0-----:R-:W-:Y:S05]  /*17660*/  @!P5 BRA `(.L_x_667) ;  /* 0x000000000004d947 */ /* 0x001fea0003800000 */
[----:B------:R0:W5:Y:S02]  /*17670*/  LDG.E.LTC128B.U16 R136, desc[UR36][R10.64+0x202] ;  /* 0x000202240a887981 */ /* 0x000164000c1e1520 */
.L_x_667:
[----:B------:R-:W-:Y:S05]  /*17680*/  BSYNC B1 ;  /* 0x0000000000017941 */ /* 0x000fea0003800000 */
.L_x_666:
        /* <DEDUP_REMOVED lines=10> */
.L_x_669:
[----:B------:R-:W-:Y:S05]  /*17730*/  BSYNC B1 ;  /* 0x0000000000017941 */ /* 0x000fea0003800000 */
.L_x_668:
        /* <DEDUP_REMOVED lines=10> */
.L_x_671:
[----:B------:R-:W-:Y:S05]  /*177e0*/  BSYNC B1 ;  /* 0x0000000000017941 */ /* 0x000fea0003800000 */
.L_x_670:
        /* <DEDUP_REMOVED lines=10> */
.L_x_673:
[----:B------:R-:W-:Y:S05]  /*17890*/  BSYNC B1 ;  /* 0x0000000000017941 */ /* 0x000fea0003800000 */
.L_x_672:
        /* <DEDUP_REMOVED lines=10> */
.L_x_675:
[----:B------:R-:W-:Y:S05]  /*17940*/  BSYNC B1 ;  /* 0x0000000000017941 */ /* 0x000fea0003800000 */
.L_x_674:
        /* <DEDUP_REMOVED lines=10> */
.L_x_677:
[----:B------:R-:W-:Y:S05]  /*179f0*/  BSYNC B1 ;  /* 0x0000000000017941 */ /* 0x000fea0003800000 */
.L_x_676:
        /* <DEDUP_REMOVED lines=10> */
.L_x_679:
[----:B------:R-:W-:Y:S05]  /*17aa0*/  BSYNC B1 ;  /* 0x0000000000017941 */ /* 0x000fea0003800000 */
.L_x_678:
        /* <DEDUP_REMOVED lines=10> */
.L_x_681:
[----:B------:R-:W-:Y:S05]  /*17b50*/  BSYNC B1 ;  /* 0x0000000000017941 */ /* 0x000fea0003800000 */
.L_x_680:
        /* <DEDUP_REMOVED lines=10> */
.L_x_683:
[----:B------:R-:W-:Y:S05]  /*17c00*/  BSYNC B1 ;  /* 0x0000000000017941 */ /* 0x000fea0003800000 */
.L_x_682:
        /* <DEDUP_REMOVED lines=10> */
.L_x_685:
[----:B------:R-:W-:Y:S05]  /*17cb0*/  BSYNC B1 ;  /* 0x0000000000017941 */ /* 0x000fea0003800000 */
.L_x_684:
        /* <DEDUP_REMOVED lines=10> */
.L_x_687:
[----:B------:R-:W-:Y:S05]  /*17d60*/  BSYNC B1 ;  /* 0x0000000000017941 */ /* 0x000fea0003800000 */
.L_x_686:
        /* <DEDUP_REMOVED lines=10> */
.L_x_689:
[----:B------:R-:W-:Y:S05]  /*17e10*/  BSYNC B1 ;  /* 0x0000000000017941 */ /* 0x000fea0003800000 */
.L_x_688:
        /* <DEDUP_REMOVED lines=10> */
.L_x_691:
[----:B------:R-:W-:Y:S05]  /*17ec0*/  BSYNC B1 ;  /* 0x0000000000017941 */ /* 0x000fea0003800000 */
.L_x_690:
        /* <DEDUP_REMOVED lines=10> */
.L_x_693:
[----:B------:R-:W-:Y:S05]  /*17f70*/  BSYNC B1 ;  /* 0x0000000000017941 */ /* 0x000fea0003800000 */
.L_x_692:
        /* <DEDUP_REMOVED lines=10> */
.L_x_695:
[----:B------:R-:W-:Y:S05]  /*18020*/  BSYNC B1 ;  /* 0x0000000000017941 */ /* 0x000fea0003800000 */
.L_x_694:
        /* <DEDUP_REMOVED lines=10> */
.L_x_697:
[----:B------:R-:W-:Y:S05]  /*180d0*/  BSYNC B1 ;  /* 0x0000000000017941 */ /* 0x000fea0003800000 */
.L_x_696:
        /* <DEDUP_REMOVED lines=10> */
.L_x_699:
[----:B------:R-:W-:Y:S05]  /*18180*/  BSYNC B1 ;  /* 0x0000000000017941 */ /* 0x000fea0003800000 */
.L_x_698:
        /* <DEDUP_REMOVED lines=10> */
.L_x_701:
[----:B------:R-:W-:Y:S05]  /*18230*/  BSYNC B1 ;  /* 0x0000000000017941 */ /* 0x000fea0003800000 */
.L_x_700:
        /* <DEDUP_REMOVED lines=10> */
.L_x_703:
[----:B------:R-:W-:Y:S05]  /*182e0*/  BSYNC B1 ;  /* 0x0000000000017941 */ /* 0x000fea0003800000 */
.L_x_702:
        /* <DEDUP_REMOVED lines=10> */
.L_x_705:
[----:B------:R-:W-:Y:S05]  /*18390*/  BSYNC B1 ;  /* 0x0000000000017941 */ /* 0x000fea0003800000 */
.L_x_704:
        /* <DEDUP_REMOVED lines=10> */
.L_x_707:
[----:B------:R-:W-:Y:S05]  /*18440*/  BSYNC B1 ;  /* 0x0000000000017941 */ /* 0x000fea0003800000 */
.L_x_706:
        /* <DEDUP_REMOVED lines=10> */
.L_x_709:
[----:B------:R-:W-:Y:S05]  /*184f0*/  BSYNC B1 ;  /* 0x0000000000017941 */ /* 0x000fea0003800000 */
.L_x_708:
        /* <DEDUP_REMOVED lines=10> */
.L_x_711:
[----:B------:R-:W-:Y:S05]  /*185a0*/  BSYNC B1 ;  /* 0x0000000000017941 */ /* 0x000fea0003800000 */
.L_x_710:
        /* <DEDUP_REMOVED lines=10> */
.L_x_713:
[----:B------:R-:W-:Y:S05]  /*18650*/  BSYNC B1 ;  /* 0x0000000000017941 */ /* 0x000fea0003800000 */
.L_x_712:
        /* <DEDUP_REMOVED lines=10> */
.L_x_715:
[----:B------:R-:W-:Y:S05]  /*18700*/  BSYNC B1 ;  /* 0x0000000000017941 */ /* 0x000fea0003800000 */
.L_x_714:
        /* <DEDUP_REMOVED lines=10> */
.L_x_717:
[----:B------:R-:W-:Y:S05]  /*187b0*/  BSYNC B1 ;  /* 0x0000000000017941 */ /* 0x000fea0003800000 */
.L_x_716:
        /* <DEDUP_REMOVED lines=10> */
.L_x_719:
[----:B------:R-:W-:Y:S05]  /*18860*/  BSYNC B1 ;  /* 0x0000000000017941 */ /* 0x000fea0003800000 */
.L_x_718:
        /* <DEDUP_REMOVED lines=10> */
.L_x_721:
[----:B------:R-:W-:Y:S05]  /*18910*/  BSYNC B1 ;  /* 0x0000000000017941 */ /* 0x000fea0003800000 */
.L_x_720:
        /* <DEDUP_REMOVED lines=10> */
.L_x_723:
[----:B------:R-:W-:Y:S05]  /*189c0*/  BSYNC B1 ;  /* 0x0000000000017941 */ /* 0x000fea0003800000 */
.L_x_722:
        /* <DEDUP_REMOVED lines=10> */
.L_x_725:
[----:B------:R-:W-:Y:S05]  /*18a70*/  BSYNC B1 ;  /* 0x0000000000017941 */ /* 0x000fea0003800000 */
.L_x_724:
        /* <DEDUP_REMOVED lines=10> */
.L_x_727:
[----:B------:R-:W-:Y:S05]  /*18b20*/  BSYNC B1 ;  /* 0x0000000000017941 */ /* 0x000fea0003800000 */
.L_x_726:
        /* <DEDUP_REMOVED lines=10> */
.L_x_729:
[----:B------:R-:W-:Y:S05]  /*18bd0*/  BSYNC B1 ;  /* 0x0000000000017941 */ /* 0x000fea0003800000 */
.L_x_728:
        /* <DEDUP_REMOVED lines=10> */
.L_x_731:
[----:B------:R-:W-:Y:S05]  /*18c80*/  BSYNC B1 ;  /* 0x0000000000017941 */ /* 0x000fea0003800000 */
.L_x_730:
        /* <DEDUP_REMOVED lines=10> */
.L_x_733:
[----:B------:R-:W-:Y:S05]  /*18d30*/  BSYNC B1 ;  /* 0x0000000000017941 */ /* 0x000fea0003800000 */
.L_x_732:
        /* <DEDUP_REMOVED lines=10> */
.L_x_735:
[----:B------:R-:W-:Y:S05]  /*18de0*/  BSYNC B1 ;  /* 0x0000000000017941 */ /* 0x000fea0003800000 */
.L_x_734:
        /* <DEDUP_REMOVED lines=10> */
.L_x_737:
[----:B------:R-:W-:Y:S05]  /*18e90*/  BSYNC B1 ;  /* 0x0000000000017941 */ /* 0x000fea0003800000 */
.L_x_736:
        /* <DEDUP_REMOVED lines=10> */
.L_x_739:
[----:B------:R-:W-:Y:S05]  /*18f40*/  BSYNC B1 ;  /* 0x0000000000017941 */ /* 0x000fea0003800000 */
.L_x_738:
        /* <DEDUP_REMOVED lines=10> */
.L_x_741:
[----:B------:R-:W-:Y:S05]  /*18ff0*/  BSYNC B1 ;  /* 0x0000000000017941 */ /* 0x000fea0003800000 */
.L_x_740:
        /* <DEDUP_REMOVED lines=10> */
.L_x_743:
[----:B------:R-:W-:Y:S05]  /*190a0*/  BSYNC B1 ;  /* 0x0000000000017941 */ /* 0x000fea0003800000 */
.L_x_742:
        /* <DEDUP_REMOVED lines=10> */
.L_x_745:
[----:B------:R-:W-:Y:S05]  /*19150*/  BSYNC B1 ;  /* 0x0000000000017941 */ /* 0x000fea0003800000 */
.L_x_744:
        /* <DEDUP_REMOVED lines=10> */
.L_x_747:
[----:B------:R-:W-:Y:S05]  /*19200*/  BSYNC B1 ;  /* 0x0000000000017941 */ /* 0x000fea0003800000 */
.L_x_746:
        /* <DEDUP_REMOVED lines=10> */
.L_x_749:
[----:B------:R-:W-:Y:S05]  /*192b0*/  BSYNC B1 ;  /* 0x0000000000017941 */ /* 0x000fea0003800000 */
.L_x_748:
        /* <DEDUP_REMOVED lines=10> */
.L_x_751:
[----:B------:R-:W-:Y:S05]  /*19360*/  BSYNC B1 ;  /* 0x0000000000017941 */ /* 0x000fea0003800000 */
.L_x_750:
        /* <DEDUP_REMOVED lines=10> */
.L_x_753:
[----:B------:R-:W-:Y:S05]  /*19410*/  BSYNC B1 ;  /* 0x0000000000017941 */ /* 0x000fea0003800000 */
.L_x_752:
        /* <DEDUP_REMOVED lines=10> */
.L_x_755:
[----:B------:R-:W-:Y:S05]  /*194c0*/  BSYNC B1 ;  /* 0x0000000000017941 */ /* 0x000fea0003800000 */
.L_x_754:
        /* <DEDUP_REMOVED lines=10> */
.L_x_757:
[----:B------:R-:W-:Y:S05]  /*19570*/  BSYNC B1 ;  /* 0x0000000000017941 */ /* 0x000fea0003800000 */
.L_x_756:
        /* <DEDUP_REMOVED lines=10> */
.L_x_759:
[----:B------:R-:W-:Y:S05]  /*19620*/  BSYNC B1 ;  /* 0x0000000000017941 */ /* 0x000fea0003800000 */
.L_x_758:
        /* <DEDUP_REMOVED lines=10> */
.L_x_761:
[----:B------:R-:W-:Y:S05]  /*196d0*/  BSYNC B1 ;  /* 0x0000000000017941 */ /* 0x000fea0003800000 */
.L_x_760:
        /* <DEDUP_REMOVED lines=10> */
.L_x_763:
[----:B------:R-:W-:Y:S05]  /*19780*/  BSYNC B1 ;  /* 0x0000000000017941 */ /* 0x000fea0003800000 */
.L_x_762:
        /* <DEDUP_REMOVED lines=10> */
.L_x_765:
[----:B------:R-:W-:Y:S05]  /*19830*/  BSYNC B1 ;  /* 0x0000000000017941 */ /* 0x000fea0003800000 */
.L_x_764:
        /* <DEDUP_REMOVED lines=10> */
.L_x_767:
[----:B------:R-:W-:Y:S05]  /*198e0*/  BSYNC B1 ;  /* 0x0000000000017941 */ /* 0x000fea0003800000 */
.L_x_766:
        /* <DEDUP_REMOVED lines=9> */
.L_x_769:
[----:B------:R-:W-:Y:S05]  /*19980*/  BSYNC B1 ;  /* 0x0000000000017941 */ /* 0x000fea0003800000 */
.L_x_768:
        /* <DEDUP_REMOVED lines=9> */
.L_x_771:
[----:B------:R-:W-:Y:S05]  /*19a20*/  BSYNC B1 ;  /* 0x0000000000017941 */ /* 0x000fea0003800000 */
.L_x_770:
        /* <DEDUP_REMOVED lines=9> */
.L_x_773:
[----:B------:R-:W-:Y:S05]  /*19ac0*/  BSYNC B1 ;  /* 0x0000000000017941 */ /* 0x000fea0003800000 */
.L_x_772:
        /* <DEDUP_REMOVED lines=9> */
.L_x_775:
[----:B------:R-:W-:Y:S05]  /*19b60*/  BSYNC B1 ;  /* 0x0000000000017941 */ /* 0x000fea0003800000 */
.L_x_774:
        /* <DEDUP_REMOVED lines=9> */
.L_x_777:
[----:B------:R-:W-:Y:S05]  /*19c00*/  BSYNC B1 ;  /* 0x0000000000017941 */ /* 0x000fea0003800000 */
.L_x_776:
        /* <DEDUP_REMOVED lines=9> */
.L_x_779:
[----:B------:R-:W-:Y:S05]  /*19ca0*/  BSYNC B1 ;  /* 0x0000000000017941 */ /* 0x000fea0003800000 */
.L_x_778:
        /* <DEDUP_REMOVED lines=9> */
.L_x_781:
[----:B------:R-:W-:Y:S05]  /*19d40*/  BSYNC B1 ;  /* 0x0000000000017941 */ /* 0x000fea0003800000 */
.L_x_780:
        /* <DEDUP_REMOVED lines=9> */
.L_x_783:
[----:B------:R-:W-:Y:S05]  /*19de0*/  BSYNC B1 ;  /* 0x0000000000017941 */ /* 0x000fea0003800000 */
.L_x_782:
        /* <DEDUP_REMOVED lines=9> */
.L_x_785:
[----:B------:R-:W-:Y:S05]  /*19e80*/  BSYNC B1 ;  /* 0x0000000000017941 */ /* 0x000fea0003800000 */
.L_x_784:
        /* <DEDUP_REMOVED lines=9> */
.L_x_787:
[----:B------:R-:W-:Y:S05]  /*19f20*/  BSYNC B1 ;  /* 0x0000000000017941 */ /* 0x000fea0003800000 */
.L_x_786:
        /* <DEDUP_REMOVED lines=9> */
.L_x_789:
[----:B------:R-:W-:Y:S05]  /*19fc0*/  BSYNC B1 ;  /* 0x0000000000017941 */ /* 0x000fea0003800000 */
.L_x_788:
        /* <DEDUP_REMOVED lines=9> */
.L_x_791:
[----:B------:R-:W-:Y:S05]  /*1a060*/  BSYNC B1 ;  /* 0x0000000000017941 */ /* 0x000fea0003800000 */
.L_x_790:
[----:B------:R-:W-:Y:S05]  /*1a070*/  @!P0 BRA `(.L_x_792) ;  /* 0x0000007c005c8947 */ /* 0x000fea0003800000 */
[----:B0----5:R-:W-:-:S05]  /*1a080*/  HADD2.F32 R3, -RZ, R136.H0_H0 ;  /* 0x20000088ff037230 */ /* 0x021fca0000004100 */
[----:B------:R-:W-:-:S04]  /*1a090*/  FMUL R0, R3, R16 ;  /* 0x0000001003007220 */ /* 0x000fc80000400000 */
[----:B------:R-:W-:-:S05]  /*1a0a0*/  FFMA R0, R119, R2, R0 ;  /* 0x0000000277007223 */ /* 0x000fca0000000000 */
[----:B------:R-:W-:-:S05]  /*1a0b0*/  F2FP.F16.F32.PACK_AB R0, RZ, R0 ;  /* 0x00000000ff00723e */ /* 0x000fca00000000ff */
[----:B------:R0:W-:Y:S01]  /*1a0c0*/  STG.E.U16 desc[UR36][R20.64+0x2f2], R0 ;  /* 0x0002f20014007986 */ /* 0x0001e2000c101524 */
[----:B------:R-:W-:Y:S05]  /*1a0d0*/  BRA `(.L_x_792) ;  /* 0x0000007c00447947 */ /* 0x000fea0003800000 */
.L_x_29:
[----:B------:R-:W2:Y:S01]  /*1a0e0*/  LDL.LU R13, [R1+0x188] ;  /* 0x00018800010d7983 */ /* 0x000ea20000300800 */
[----:B------:R-:W-:-:S03]  /*1a0f0*/  ULDC.64 UR4, c[0x0][0x5c0] ;  /* 0x0001700000047ab9 */ /* 0x000fc60000000a00 */
[----:B------:R-:W3:Y:S04]  /*1a100*/  LDL.LU R8, [R1+0x18c] ;  /* 0x00018c0001087983 */ /* 0x000ee80000300800 */
[----:B------:R-:W4:Y:S04]  /*1a110*/  LDL.LU R10, [R1+0x1f8] ;  /* 0x0001f800010a7983 */ /* 0x000f280000300800 */
[----:B------:R-:W5:Y:S04]  /*1a120*/  LDL.LU R11, [R1+0x1fc] ;  /* 0x0001fc00010b7983 */ /* 0x000f680000300800 */
        /* <DEDUP_REMOVED lines=19> */
[----:B------:R-:W5:Y:S01]  /*1a260*/  LDL.LU R15, [R1+0x2fc] ;  /* 0x0002fc00010f7983 */ /* 0x000f620000300800 */
[----:B------:R-:W-:-:S03]  /*1a270*/  LEA R4, P0, R6, UR4, 0x1 ;  /* 0x0000000406047c11 */ /* 0x000fc6000f8008ff */
[----:B------:R-:W2:Y:S01]  /*1a280*/  LDL.LU R7, [R1+0x180] ;  /* 0x0001800001077983 */ /* 0x000ea20000300800 */
[----:B------:R-:W-:-:S03]  /*1a290*/  LEA.HI.X R5, R6, UR5, R14, 0x1, P0 ;  /* 0x0000000506057c11 */ /* 0x000fc600080f0c0e */
[----:B------:R-:W4:Y:S01]  /*1a2a0*/  LDL.LU R14, [R1+0x184] ;  /* 0x00018400010e7983 */ /* 0x000f220000300800 */
[----:B------:R-:W-:-:S04]  /*1a2b0*/  ISETP.GT.AND P2, PT, R3, 0x1, PT ;  /* 0x000000010300780c */ /* 0x000fc80003f44270 */
[----:B------:R-:W-:Y:S01]  /*1a2c0*/  ISETP.GT.AND P0, PT, R0, RZ, P2 ;  /* 0x000000ff0000720c */ /* 0x000fe20001704270 */
[----:B---3--:R-:W-:-:S05]  /*1a2d0*/  FMUL R8, R8, R2 ;  /* 0x0000000208087220 */ /* 0x008fca0000400000 */
[----:B------:R-:W-:Y:S01]  /*1a2e0*/  F2FP.F16.F32.PACK_AB R8, RZ, R8 ;  /* 0x00000008ff08723e */ /* 0x000fe200000000ff */
[----:B--2---:R-:W-:-:S05]  /*1a2f0*/  FMUL R6, R7, R2 ;  /* 0x0000000207067220 */ /* 0x004fca0000400000 */
[----:B------:R-:W-:-:S05]  /*1a300*/  F2FP.F16.F32.PACK_AB R6, RZ, R6 ;  /* 0x00000006ff06723e */ /* 0x000fca00000000ff */
[----:B------:R4:W-:Y:S01]  /*1a310*/  @P1 STG.E.U16 desc[UR36][R4.64], R6 ;  /* 0x0000000604001986 */ /* 0x0009e2000c101524 */
[-C--:B------:R-:W-:Y:S01]  /*1a320*/  FMUL R7, R13, R2.reuse ;  /* 0x000000020d077220 */ /* 0x080fe20000400000 */
[----:B------:R-:W-:Y:S02]  /*1a330*/  IMAD.SHL.U32 R13, R18, 0x10, RZ ;  /* 0x00000010120d7824 */ /* 0x000fe400078e00ff */
[----:B----4-:R-:W-:-:S05]  /*1a340*/  FMUL R6, R14, R2 ;  /* 0x000000020e067220 */ /* 0x010fca0000400000 */
[----:B------:R-:W-:Y:S02]  /*1a350*/  F2FP.F16.F32.PACK_AB R6, RZ, R6 ;  /* 0x00000006ff06723e */ /* 0x000fe400000000ff */
[----:B------:R-:W-:Y:S02]  /*1a360*/  F2FP.F16.F32.PACK_AB R7, RZ, R7 ;  /* 0x00000007ff07723e */ /* 0x000fe400000000ff */
[----:B------:R-:W-:Y:S01]  /*1a370*/  SHF.L.U64.HI R14, R18, 0x4, R19 ;  /* 0x00000004120e7819 */ /* 0x000fe20000010213 */
[----:B------:R0:W-:Y:S01]  /*1a380*/  @P0 STG.E.U16 desc[UR36][R4.64+0x2], R6 ;  /* 0x0000020604000986 */ /* 0x0001e2000c101524 */
[----:B------:R-:W-:Y:S02]  /*1a390*/  PRMT R9, R7, 0x7610, R9 ;  /* 0x0000761007097816 */ /* 0x000fe40000000009 */
[----:B------:R-:W-:Y:S02]  /*1a3a0*/  ISETP.GT.AND P1, PT, R0, 0x8, P5 ;  /* 0x000000080000780c */ /* 0x000fe40002f24270 */
[----:B0-----:R-:W-:-:S05]  /*1a3b0*/  IADD3 R6, P0, R13, R4, RZ ;  /* 0x000000040d067210 */ /* 0x001fca0007f1e0ff */
[----:B------:R-:W-:Y:S01]  /*1a3c0*/  IMAD.X R7, R14, 0x1, R5, P0 ;  /* 0x000000010e077824 */ /* 0x000fe200000e0605 */
[----:B------:R-:W-:-:S05]  /*1a3d0*/  ISETP.GT.AND P0, PT, R0, 0x8, P2 ;  /* 0x000000080000780c */ /* 0x000fca0001704270 */
[----:B------:R0:W-:Y:S08]  /*1a3e0*/  @P1 STG.E.U16 desc[UR36][R6.64], R9 ;  /* 0x0000000906001986 */ /* 0x0001f0000c101524 */
[----:B------:R1:W-:Y:S04]  /*1a3f0*/  @P0 STG.E.U16 desc[UR36][R6.64+0x2], R8 ;  /* 0x0000020806000986 */ /* 0x0003e8000c101524 */
[----:B0-----:R-:W2:Y:S04]  /*1a400*/  LDL.LU R9, [R1+0x1f4] ;  /* 0x0001f40001097983 */ /* 0x001ea80000300800 */
[----:B-1----:R-:W3:Y:S01]  /*1a410*/  LDL.LU R8, [R1+0x190] ;  /* 0x0001900001087983 */ /* 0x002ee20000300800 */
[----:B------:R-:W-:-:S04]  /*1a420*/  ISETP.GT.AND P2, PT, R3, 0x8, PT ;  /* 0x000000080300780c */ /* 0x000fc80003f44270 */
[----:B------:R-:W-:Y:S01]  /*1a430*/  ISETP.GT.AND P0, PT, R0, RZ, P2 ;  /* 0x000000ff0000720c */ /* 0x000fe20001704270 */
[----:B---3--:R-:W-:-:S05]  /*1a440*/  FMUL R8, R8, R2 ;  /* 0x0000000208087220 */ /* 0x008fca0000400000 */
[----:B------:R-:W-:-:S07]  /*1a450*/  F2FP.F16.F32.PACK_AB R8, RZ, R8 ;  /* 0x00000008ff08723e */ /* 0x000fce00000000ff */
[----:B------:R0:W-:Y:S04]  /*1a460*/  @P0 STG.E.U16 desc[UR36][R4.64+0x10], R8 ;  /* 0x0000100804000986 */ /* 0x0001e8000c101524 */
[----:B0-----:R-:W3:Y:S01]  /*1a470*/  LDL.LU R8, [R1+0x194] ;  /* 0x0001940001087983 */ /* 0x001ee20000300800 */
[----:B------:R-:W-:-:S04]  /*1a480*/  ISETP.GT.AND P1, PT, R3, 0x9, PT ;  /* 0x000000090300780c */ /* 0x000fc80003f24270 */
[----:B------:R-:W-:Y:S01]  /*1a490*/  ISETP.GT.AND P0, PT, R0, RZ, P1 ;  /* 0x000000ff0000720c */ /* 0x000fe20000f04270 */
[----:B---3--:R-:W-:-:S05]  /*1a4a0*/  FMUL R8, R8, R2 ;  /* 0x0000000208087220 */ /* 0x008fca0000400000 */
[----:B------:R-:W-:-:S07]  /*1a4b0*/  F2FP.F16.F32.PACK_AB R8, RZ, R8 ;  /* 0x00000008ff08723e */ /* 0x000fce00000000ff */
[----:B------:R0:W-:Y:S04]  /*1a4c0*/  @P0 STG.E.U16 desc[UR36][R4.64+0x12], R8 ;  /* 0x0000120804000986 */ /* 0x0001e8000c101524 */
[----:B0-----:R-:W3:Y:S01]  /*1a4d0*/  LDL.LU R8, [R1+0x198] ;  /* 0x0001980001087983 */ /* 0x001ee20000300800 */
[----:B------:R-:W-:Y:S01]  /*1a4e0*/  ISETP.GT.AND P0, PT, R0, 0x8, P2 ;  /* 0x000000080000780c */ /* 0x000fe20001704270 */
        /* <DEDUP_REMOVED lines=120> */
[----:B------:R-:W-:Y:S02]  /*1ac70*/  ISETP.GT.AND P0, PT, R0, RZ, P2 ;  /* 0x000000ff0000720c */ /* 0x000fe40001704270 */
[----:B------:R-:W-:Y:S02]  /*1ac80*/  ISETP.GT.AND P1, PT, R3, 0x39, PT ;  /* 0x000000390300780c */ /* 0x000fe40003f24270 */
[----:B------:R-:W-:Y:S01]  /*1ac90*/  SHF.L.U64.HI R19, R18, 0x8, R19 ;  /* 0x0000000812137819 */ /* 0x000fe20000010213 */
[----:B------:R-:W-:-:S05]  /*1aca0*/  FMUL R10, R10, R2 ;  /* 0x000000020a0a7220 */ /* 0x000fca0000400000 */
[----:B------:R-:W-:Y:S01]  /*1acb0*/  F2FP.F16.F32.PACK_AB R10, RZ, R10 ;  /* 0x0000000aff0a723e */ /* 0x000fe200000000ff */
[----:B-----5:R-:W-:-:S05]  /*1acc0*/  FMUL R12, R12, R2 ;  /* 0x000000020c0c7220 */ /* 0x020fca0000400000 */
[----:B------:R-:W-:Y:S01]  /*1acd0*/  F2FP.F16.F32.PACK_AB R12, RZ, R12 ;  /* 0x0000000cff0c723e */ /* 0x000fe200000000ff */
[----:B---3--:R-:W-:-:S05]  /*1ace0*/  FMUL R8, R8, R2 ;  /* 0x0000000208087220 */ /* 0x008fca0000400000 */
[----:B------:R-:W-:-:S05]  /*1acf0*/  F2FP.F16.F32.PACK_AB R8, RZ, R8 ;  /* 0x00000008ff08723e */ /* 0x000fca00000000ff */
[----:B------:R2:W-:Y:S01]  /*1ad00*/  @P0 STG.E.U16 desc[UR36][R4.64+0x70], R8 ;  /* 0x0000700804000986 */ /* 0x0005e2000c101524 */
[----:B------:R-:W-:Y:S01]  /*1ad10*/  ISETP.GT.AND P0, PT, R0, RZ, P1 ;  /* 0x000000ff0000720c */ /* 0x000fe20000f04270 */
[----:B--2---:R-:W-:-:S05]  /*1ad20*/  FMUL R8, R9, R2 ;  /* 0x0000000209087220 */ /* 0x004fca0000400000 */
[----:B------:R-:W-:-:S07]  /*1ad30*/  F2FP.F16.F32.PACK_AB R8, RZ, R8 ;  /* 0x00000008ff08723e */ /* 0x000fce00000000ff */
[----:B------:R0:W-:Y:S02]  /*1ad40*/  @P0 STG.E.U16 desc[UR36][R4.64+0x72], R8 ;  /* 0x0000720804000986 */ /* 0x0001e4000c101524 */
[----:B0-----:R-:W-:-:S05]  /*1ad50*/  LEA R8, P0, R18, R4, 0x8 ;  /* 0x0000000412087211 */ /* 0x001fca00078040ff */
[----:B------:R-:W-:Y:S01]  /*1ad60*/  IMAD.X R9, R19, 0x1, R5, P0 ;  /* 0x0000000113097824 */ /* 0x000fe200000e0605 */
[----:B------:R-:W-:-:S13]  /*1ad70*/  ISETP.GT.AND P0, PT, R0, 0x8, P2 ;  /* 0x000000080000780c */ /* 0x000fda0001704270 */
[----:B------:R0:W-:Y:S01]  /*1ad80*/  @P0 STG.E.U16 desc[UR36][R6.64+0x70], R10 ;  /* 0x0000700a06000986 */ /* 0x0001e2000c101524 */
[----:B------:R-:W-:Y:S01]  /*1ad90*/  ISETP.GT.AND P0, PT, R0, 0x8, P1 ;  /* 0x000000080000780c */ /* 0x000fe20000f04270 */
[----:B0-----:R-:W-:-:S05]  /*1ada0*/  FMUL R10, R11, R2 ;  /* 0x000000020b0a7220 */ /* 0x001fca0000400000 */
[----:B------:R-:W-:Y:S02]  /*1adb0*/  F2FP.F16.F32.PACK_AB R10, RZ, R10 ;  /* 0x0000000aff0a723e */ /* 0x000fe400000000ff */
[----:B------:R-:W-:-:S05]  /*1adc0*/  ISETP.GT.AND P2, PT, R3, 0x40, PT ;  /* 0x000000400300780c */ /* 0x000fca0003f44270 */
[----:B------:R0:W-:Y:S02]  /*1add0*/  @P0 STG.E.U16 desc[UR36][R6.64+0x72], R10 ;  /* 0x0000720a06000986 */ /* 0x0001e4000c101524 */
[----:B0-----:R-:W-:-:S05]  /*1ade0*/  IADD3 R10, P0, R13, R8, RZ ;  /* 0x000000080d0a7210 */ /* 0x001fca0007f1e0ff */
[----:B------:R-:W-:Y:S01]  /*1adf0*/  IMAD.X R11, R14, 0x1, R9, P0 ;  /* 0x000000010e0b7824 */ /* 0x000fe200000e0609 */
[----:B------:R-:W-:-:S13]  /*1ae00*/  ISETP.GT.AND P0, PT, R0, RZ, P2 ;  /* 0x000000ff0000720c */ /* 0x000fda0001704270 */
[----:B------:R0:W-:Y:S04]  /*1ae10*/  @P0 STG.E.U16 desc[UR36][R4.64+0x80], R12 ;  /* 0x0000800c04000986 */ /* 0x0001e8000c101524 */
[----:B0-----:R-:W2:Y:S01]  /*1ae20*/  LDL.LU R12, [R1+0x204] ;  /* 0x00020400010c7983 */ /* 0x001ea20000300800 */
[----:B------:R-:W-:-:S04]  /*1ae30*/  ISETP.GT.AND P1, PT, R3, 0x41, PT ;  /* 0x000000410300780c */ /* 0x000fc80003f24270 */
[----:B------:R-:W-:Y:S01]  /*1ae40*/  ISETP.GT.AND P0, PT, R0, RZ, P1 ;  /* 0x000000ff0000720c */ /* 0x000fe20000f04270 */
[----:B--2---:R-:W-:-:S05]  /*1ae50*/  FMUL R12, R12, R2 ;  /* 0x000000020c0c7220 */ /* 0x004fca0000400000 */
[----:B------:R-:W-:-:S07]  /*1ae60*/  F2FP.F16.F32.PACK_AB R12, RZ, R12 ;  /* 0x0000000cff0c723e */ /* 0x000fce00000000ff */
[----:B------:R0:W-:Y:S04]  /*1ae70*/  @P0 STG.E.U16 desc[UR36][R4.64+0x82], R12 ;  /* 0x0000820c04000986 */ /* 0x0001e8000c101524 */
[----:B0-----:R-:W2:Y:S01]  /*1ae80*/  LDL.LU R12, [R1+0x208] ;  /* 0x00020800010c7983 */ /* 0x001ea20000300800 */
[----:B------:R-:W-:Y:S01]  /*1ae90*/  ISETP.GT.AND P0, PT, R0, 0x8, P2 ;  /* 0x000000080000780c */ /* 0x000fe20001704270 */
        /* <DEDUP_REMOVED lines=230> */
[----:B------:R-:W-:Y:S02]  /*1bd00*/  ISETP.GT.AND P0, PT, R0, RZ, P2 ;  /* 0x000000ff0000720c */ /* 0x000fe40001704270 */
[C---:B------:R-:W-:Y:S02]  /*1bd10*/  ISETP.GT.AND P1, PT, R3.reuse, 0x99, PT ;  /* 0x000000990300780c */ /* 0x040fe40003f24270 */
[C---:B------:R-:W-:Y:S02]  /*1bd20*/  ISETP.GT.AND P4, PT, R3.reuse, 0xa9, PT ;  /* 0x000000a90300780c */ /* 0x040fe40003f84270 */
[----:B------:R-:W-:Y:S01]  /*1bd30*/  ISETP.GT.AND P3, PT, R3, 0xb1, PT ;  /* 0x000000b10300780c */ /* 0x000fe20003f64270 */
[----:B--2---:R-:W-:-:S05]  /*1bd40*/  FMUL R12, R12, R2 ;  /* 0x000000020c0c7220 */ /* 0x004fca0000400000 */
[----:B------:R-:W-:-:S05]  /*1bd50*/  F2FP.F16.F32.PACK_AB R12, RZ, R12 ;  /* 0x0000000cff0c723e */ /* 0x000fca00000000ff */
[----:B------:R0:W-:Y:S01]  /*1bd60*/  @P0 STG.E.U16 desc[UR36][R4.64+0x130], R12 ;  /* 0x0001300c04000986 */ /* 0x0001e2000c101524 */
[----:B------:R-:W-:Y:S01]  /*1bd70*/  ISETP.GT.AND P0, PT, R0, RZ, P1 ;  /* 0x000000ff0000720c */ /* 0x000fe20000f04270 */
[----:B0-----:R-:W-:-:S05]  /*1bd80*/  FMUL R12, R235, R2 ;  /* 0x00000002eb0c7220 */ /* 0x001fca0000400000 */
[----:B------:R-:W-:-:S07]  /*1bd90*/  F2FP.F16.F32.PACK_AB R12, RZ, R12 ;  /* 0x0000000cff0c723e */ /* 0x000fce00000000ff */
[----:B------:R0:W-:Y:S01]  /*1bda0*/  @P0 STG.E.U16 desc[UR36][R4.64+0x132], R12 ;  /* 0x0001320c04000986 */ /* 0x0001e2000c101524 */
[----:B------:R-:W-:Y:S01]  /*1bdb0*/  ISETP.GT.AND P0, PT, R0, 0x8, P2 ;  /* 0x000000080000780c */ /* 0x000fe20001704270 */
[----:B0-----:R-:W-:-:S05]  /*1bdc0*/  FMUL R12, R233, R2 ;  /* 0x00000002e90c7220 */ /* 0x001fca0000400000 */
[----:B------:R-:W-:-:S07]  /*1bdd0*/  F2FP.F16.F32.PACK_AB R12, RZ, R12 ;  /* 0x0000000cff0c723e */ /* 0x000fce00000000ff */
[----:B------:R0:W-:Y:S01]  /*1bde0*/  @P0 STG.E.U16 desc[UR36][R6.64+0x130], R12 ;  /* 0x0001300c06000986 */ /* 0x0001e2000c101524 */
[----:B------:R-:W-:Y:S02]  /*1bdf0*/  ISETP.GT.AND P0, PT, R0, 0x8, P1 ;  /* 0x000000080000780c */ /* 0x000fe40000f04270 */
[----:B------:R-:W-:Y:S01]  /*1be00*/  ISETP.GT.AND P2, PT, R3, 0xa0, PT ;  /* 0x000000a00300780c */ /* 0x000fe20003f44270 */
[----:B0-----:R-:W-:-:S05]  /*1be10*/  FMUL R12, R232, R2 ;  /* 0x00000002e80c7220 */ /* 0x001fca0000400000 */
[----:B------:R-:W-:-:S05]  /*1be20*/  F2FP.F16.F32.PACK_AB R12, RZ, R12 ;  /* 0x0000000cff0c723e */ /* 0x000fca00000000ff */
[----:B------:R0:W-:Y:S01]  /*1be30*/  @P0 STG.E.U16 desc[UR36][R6.64+0x132], R12 ;  /* 0x0001320c06000986 */ /* 0x0001e2000c101524 */
[----:B------:R-:W-:Y:S02]  /*1be40*/  ISETP.GT.AND P0, PT, R0, RZ, P2 ;  /* 0x000000ff0000720c */ /* 0x000fe40001704270 */
[----:B------:R-:W-:Y:S01]  /*1be50*/  ISETP.GT.AND P1, PT, R3, 0xa1, PT ;  /* 0x000000a10300780c */ /* 0x000fe20003f24270 */
[----:B0-----:R-:W-:-:S05]  /*1be60*/  FMUL R12, R231, R2 ;  /* 0x00000002e70c7220 */ /* 0x001fca0000400000 */
        /* <DEDUP_REMOVED lines=44> */
[----:B------:R-:W-:Y:S01]  /*1c130*/  ISETP.GT.AND P0, PT, R0, 0x8, P3 ;  /* 0x000000080000780c */ /* 0x000fe20001f04270 */
[----:B0-----:R-:W-:-:S05]  /*1c140*/  FMUL R12, R220, R2 ;  /* 0x00000002dc0c7220 */ /* 0x001fca0000400000 */
[----:B------:R-:W-:-:S07]  /*1c150*/  F2FP.F16.F32.PACK_AB R12, RZ, R12 ;  /* 0x0000000cff0c723e */ /* 0x000fce00000000ff */
[----:B------:R0:W-:Y:S01]  /*1c160*/  @P0 STG.E.U16 desc[UR36][R6.64+0x162], R12 ;  /* 0x0001620c06000986 */ /* 0x0001e2000c101524 */
[----:B------:R-:W-:-:S04]  /*1c170*/  ISETP.GT.AND P0, PT, R3, 0xb8, PT ;  /* 0x000000b80300780c */ /* 0x000fc80003f04270 */
[----:B------:R-:W-:Y:S01]  /*1c180*/  ISETP.GT.AND P2, PT, R0, RZ, P0 ;  /* 0x000000ff0000720c */ /* 0x000fe20000744270 */
        /* <DEDUP_REMOVED lines=13> */
[----:B0-----:R-:W-:Y:S02]  /*1c260*/  FMUL R12, R15, R2 ;  /* 0x000000020f0c7220 */ /* 0x001fe40000400000 */
[----:B------:R-:W2:Y:S04]  /*1c270*/  LDL.LU R15, [R1+0x128] ;  /* 0x00012800010f7983 */ /* 0x000ea80000300800 */
        /* <DEDUP_REMOVED lines=8> */
[----:B------:R-:W5:Y:S01]  /*1c300*/  LDL.LU R226, [R1+0x158] ;  /* 0x0001580001e27983 */ /* 0x000f620000300800 */
[----:B------:R-:W-:-:S03]  /*1c310*/  F2FP.F16.F32.PACK_AB R12, RZ, R12 ;  /* 0x0000000cff0c723e */ /* 0x000fc600000000ff */
        /* <DEDUP_REMOVED lines=9> */
[----:B------:R0:W-:Y:S04]  /*1c3b0*/  @P6 STG.E.U16 desc[UR36][R6.64+0x172], R12 ;  /* 0x0001720c06006986 */ /* 0x0001e8000c101524 */
[----:B0-----:R-:W2:Y:S01]  /*1c3c0*/  LDL.LU R12, [R1] ;  /* 0x00000000010c7983 */ /* 0x001ea20000300800 */
[----:B------:R-:W-:Y:S01]  /*1c3d0*/  ISETP.GT.AND P6, PT, R0, 0x80, P5 ;  /* 0x000000800000780c */ /* 0x000fe20002fc4270 */
[----:B--2---:R-:W-:-:S05]  /*1c3e0*/  FMUL R12, R12, R2 ;  /* 0x000000020c0c7220 */ /* 0x004fca0000400000 */
[----:B------:R-:W-:-:S07]  /*1c3f0*/  F2FP.F16.F32.PACK_AB R12, RZ, R12 ;  /* 0x0000000cff0c723e */ /* 0x000fce00000000ff */
[----:B------:R0:W-:Y:S04]  /*1c400*/  @P6 STG.E.U16 desc[UR36][R8.64], R12 ;  /* 0x0000000c08006986 */ /* 0x0001e8000c101524 */
[----:B0-----:R-:W2:Y:S01]  /*1c410*/  LDL.LU R12, [R1+0x4] ;  /* 0x00000400010c7983 */ /* 0x001ea20000300800 */
[----:B------:R-:W-:-:S04]  /*1c420*/  ISETP.GT.AND P6, PT, R3, 0x1, PT ;  /* 0x000000010300780c */ /* 0x000fc80003fc4270 */
        /* <DEDUP_REMOVED lines=415> */
[----:B------:R-:W-:-:S05]  /*1de20*/  FMUL R15, R15, R2 ;  /* 0x000000020f0f7220 */ /* 0x000fca0000400000 */
[----:B------:R-:W-:Y:S01]  /*1de30*/  F2FP.F16.F32.PACK_AB R15, RZ, R15 ;  /* 0x0000000fff0f723e */ /* 0x000fe200000000ff */
[----:B--2---:R-:W-:-:S05]  /*1de40*/  FMUL R12, R12, R2 ;  /* 0x000000020c0c7220 */ /* 0x004fca0000400000 */
[----:B------:R-:W-:-:S05]  /*1de50*/  F2FP.F16.F32.PACK_AB R12, RZ, R12 ;  /* 0x0000000cff0c723e */ /* 0x000fca00000000ff */
[----:B------:R0:W-:Y:S02]  /*1de60*/  @P5 STG.E.U16 desc[UR36][R8.64+0x122], R12 ;  /* 0x0001220c08005986 */ /* 0x0001e4000c101524 */
[----:B0-----:R-:W-:Y:S02]  /*1de70*/  PRMT R12, R15, 0x7610, R12 ;  /* 0x000076100f0c7816 */ /* 0x001fe4000000000c */
[----:B------:R-:W2:Y:S01]  /*1de80*/  LDL.LU R15, [R1+0x12c] ;  /* 0x00012c00010f7983 */ /* 0x000ea20000300800 */
[----:B------:R-:W-:-:S04]  /*1de90*/  ISETP.GT.AND P5, PT, R3, 0x90, PT ;  /* 0x000000900300780c */ /* 0x000fc80003fa4270 */
[----:B------:R-:W-:-:S13]  /*1dea0*/  ISETP.GT.AND P5, PT, R0, 0x88, P5 ;  /* 0x000000880000780c */ /* 0x000fda0002fa4270 */
[----:B------:R0:W-:Y:S01]  /*1deb0*/  @P5 STG.E.U16 desc[UR36][R10.64+0x120], R12 ;  /* 0x0001200c0a005986 */ /* 0x0001e2000c101524 */
[----:B------:R-:W-:Y:S01]  /*1dec0*/  ISETP.GT.AND P5, PT, R0, 0x88, P6 ;  /* 0x000000880000780c */ /* 0x000fe200037a4270 */
[----:B--2---:R-:W-:-:S05]  /*1ded0*/  FMUL R15, R15, R2 ;  /* 0x000000020f0f7220 */ /* 0x004fca0000400000 */
[----:B------:R-:W-:-:S04]  /*1dee0*/  F2FP.F16.F32.PACK_AB R15, RZ, R15 ;  /* 0x0000000fff0f723e */ /* 0x000fc800000000ff */
[----:B0-----:R-:W-:Y:S02]  /*1def0*/  PRMT R12, R15, 0x7610, R12 ;  /* 0x000076100f0c7816 */ /* 0x001fe4000000000c */
[----:B------:R-:W2:Y:S04]  /*1df00*/  LDL.LU R15, [R1+0x130] ;  /* 0x00013000010f7983 */ /* 0x000ea80000300800 */
[----:B------:R0:W-:Y:S04]  /*1df10*/  @P5 STG.E.U16 desc[UR36][R10.64+0x122], R12 ;  /* 0x0001220c0a005986 */ /* 0x0001e8000c101524 */
[----:B0-----:R-:W3:Y:S01]  /*1df20*/  LDL.LU R12, [R1+0x134] ;  /* 0x00013400010c7983 */ /* 0x001ee20000300800 */
[----:B------:R-:W-:-:S04]  /*1df30*/  ISETP.GT.AND P6, PT, R3, 0x98, PT ;  /* 0x000000980300780c */ /* 0x000fc80003fc4270 */
[----:B------:R-:W-:Y:S02]  /*1df40*/  ISETP.GT.AND P5, PT, R0, 0x80, P6 ;  /* 0x000000800000780c */ /* 0x000fe400037a4270 */
[----:B------:R-:W-:Y:S01]  /*1df50*/  ISETP.GT.AND P6, PT, R3, 0x99, PT ;  /* 0x000000990300780c */ /* 0x000fe20003fc4270 */
[-C--:B------:R-:W-:Y:S01]  /*1df60*/  FMUL R120, R120, R2.reuse ;  /* 0x0000000278787220 */ /* 0x080fe20000400000 */
[-C--:B------:R-:W-:Y:S01]  /*1df70*/  FMUL R121, R121, R2.reuse ;  /* 0x0000000279797220 */ /* 0x080fe20000400000 */
[-C--:B------:R-:W-:Y:S01]  /*1df80*/  FMUL R122, R122, R2.reuse ;  /* 0x000000027a7a7220 */ /* 0x080fe20000400000 */
[----:B------:R-:W-:Y:S02]  /*1df90*/  FMUL R123, R123, R2 ;  /* 0x000000027b7b7220 */ /* 0x000fe40000400000 */
[----:B------:R-:W-:Y:S02]  /*1dfa0*/  F2FP.F16.F32.PACK_AB R120, RZ, R120 ;  /* 0x00000078ff78723e */ /* 0x000fe400000000ff */
[----:B------:R-:W-:-:S02]  /*1dfb0*/  F2FP.F16.F32.PACK_AB R121, RZ, R121 ;  /* 0x00000079ff79723e */ /* 0x000fc400000000ff */
[----:B------:R-:W-:Y:S02]  /*1dfc0*/  F2FP.F16.F32.PACK_AB R122, RZ, R122 ;  /* 0x0000007aff7a723e */ /* 0x000fe400000000ff */
[----:B------:R-:W-:Y:S01]  /*1dfd0*/  F2FP.F16.F32.PACK_AB R123, RZ, R123 ;  /* 0x0000007bff7b723e */ /* 0x000fe200000000ff */
[-C--:B------:R-:W-:Y:S01]  /*1dfe0*/  FMUL R124, R124, R2.reuse ;  /* 0x000000027c7c7220 */ /* 0x080fe20000400000 */
[----:B------:R-:W-:-:S04]  /*1dff0*/  FMUL R125, R125, R2 ;  /* 0x000000027d7d7220 */ /* 0x000fc80000400000 */
[----:B------:R-:W-:Y:S02]  /*1e000*/  F2FP.F16.F32.PACK_AB R124, RZ, R124 ;  /* 0x0000007cff7c723e */ /* 0x000fe400000000ff */
[----:B------:R-:W-:Y:S01]  /*1e010*/  F2FP.F16.F32.PACK_AB R125, RZ, R125 ;  /* 0x0000007dff7d723e */ /* 0x000fe200000000ff */
[-C--:B------:R-:W-:Y:S01]  /*1e020*/  FMUL R126, R126, R2.reuse ;  /* 0x000000027e7e7220 */ /* 0x080fe20000400000 */
[----:B------:R-:W-:-:S04]  /*1e030*/  FMUL R127, R127, R2 ;  /* 0x000000027f7f7220 */ /* 0x000fc80000400000 */
[----:B------:R-:W-:Y:S02]  /*1e040*/  F2FP.F16.F32.PACK_AB R126, RZ, R126 ;  /* 0x0000007eff7e723e */ /* 0x000fe400000000ff */
[----:B------:R-:W-:Y:S01]  /*1e050*/  F2FP.F16.F32.PACK_AB R127, RZ, R127 ;  /* 0x0000007fff7f723e */ /* 0x000fe200000000ff */
[-C--:B------:R-:W-:Y:S01]  /*1e060*/  FMUL R128, R128, R2.reuse ;  /* 0x0000000280807220 */ /* 0x080fe20000400000 */
[----:B--2---:R-:W-:-:S05]  /*1e070*/  FMUL R15, R15, R2 ;  /* 0x000000020f0f7220 */ /* 0x004fca0000400000 */
[----:B------:R-:W-:-:S04]  /*1e080*/  F2FP.F16.F32.PACK_AB R15, RZ, R15 ;  /* 0x0000000fff0f723e */ /* 0x000fc800000000ff */
[----:B------:R-:W-:-:S05]  /*1e090*/  PRMT R18, R15, 0x7610, R18 ;  /* 0x000076100f127816 */ /* 0x000fca0000000012 */
[----:B------:R0:W-:Y:S01]  /*1e0a0*/  @P5 STG.E.U16 desc[UR36][R8.64+0x130], R18 ;  /* 0x0001301208005986 */ /* 0x0001e2000c101524 */
[----:B------:R-:W-:Y:S01]  /*1e0b0*/  ISETP.GT.AND P5, PT, R0, 0x80, P6 ;  /* 0x000000800000780c */ /* 0x000fe200037a4270 */
[----:B---3--:R-:W-:-:S05]  /*1e0c0*/  FMUL R15, R12, R2 ;  /* 0x000000020c0f7220 */ /* 0x008fca0000400000 */
[----:B------:R-:W-:Y:S01]  /*1e0d0*/  F2FP.F16.F32.PACK_AB R15, RZ, R15 ;  /* 0x0000000fff0f723e */ /* 0x000fe200000000ff */
[----:B------:R-:W-:-:S06]  /*1e0e0*/  FMUL R12, R235, R2 ;  /* 0x00000002eb0c7220 */ /* 0x000fcc0000400000 */
[----:B------:R1:W-:Y:S01]  /*1e0f0*/  @P5 STG.E.U16 desc[UR36][R8.64+0x132], R15 ;  /* 0x0001320f08005986 */ /* 0x0003e2000c101524 */
[----:B------:R-:W-:-:S04]  /*1e100*/  ISETP.GT.AND P5, PT, R3, 0x98, PT ;  /* 0x000000980300780c */ /* 0x000fc80003fa4270 */
[----:B------:R-:W-:Y:S02]  /*1e110*/  ISETP.GT.AND P5, PT, R0, 0x88, P5 ;  /* 0x000000880000780c */ /* 0x000fe40002fa4270 */
[----:B------:R-:W-:-:S04]  /*1e120*/  F2FP.F16.F32.PACK_AB R12, RZ, R12 ;  /* 0x0000000cff0c723e */ /* 0x000fc800000000ff */
[----:B------:R-:W-:Y:S01]  /*1e130*/  PRMT R19, R12, 0x7610, R19 ;  /* 0x000076100c137816 */ /* 0x000fe20000000013 */
[----:B----4-:R-:W-:-:S06]  /*1e140*/  FMUL R12, R233, R2 ;  /* 0x00000002e90c7220 */ /* 0x010fcc0000400000 */
[----:B------:R2:W-:Y:S01]  /*1e150*/  @P5 STG.E.U16 desc[UR36][R10.64+0x130], R19 ;  /* 0x000130130a005986 */ /* 0x0005e2000c101524 */
[----:B------:R-:W-:Y:S02]  /*1e160*/  ISETP.GT.AND P5, PT, R0, 0x88, P6 ;  /* 0x000000880000780c */ /* 0x000fe400037a4270 */
[----:B------:R-:W-:Y:S02]  /*1e170*/  F2FP.F16.F32.PACK_AB R12, RZ, R12 ;  /* 0x0000000cff0c723e */ /* 0x000fe400000000ff */
[----:B------:R-:W-:Y:S02]  /*1e180*/  ISETP.GT.AND P6, PT, R3, 0xa0, PT ;  /* 0x000000a00300780c */ /* 0x000fe40003fc4270 */
[----:B0-----:R-:W-:Y:S01]  /*1e190*/  PRMT R18, R12, 0x7610, R18 ;  /* 0x000076100c127816 */ /* 0x001fe20000000012 */
[----:B-----5:R-:W-:-:S06]  /*1e1a0*/  FMUL R12, R232, R2 ;  /* 0x00000002e80c7220 */ /* 0x020fcc0000400000 */
[----:B------:R0:W-:Y:S01]  /*1e1b0*/  @P5 STG.E.U16 desc[UR36][R10.64+0x132], R18 ;  /* 0x000132120a005986 */ /* 0x0001e2000c101524 */
[----:B------:R-:W-:Y:S02]  /*1e1c0*/  ISETP.GT.AND P5, PT, R0, 0x80, P6 ;  /* 0x000000800000780c */ /* 0x000fe400037a4270 */
[----:B------:R-:W-:Y:S02]  /*1e1d0*/  F2FP.F16.F32.PACK_AB R12, RZ, R12 ;  /* 0x0000000cff0c723e */ /* 0x000fe400000000ff */
[----:B------:R-:W-:Y:S02]  /*1e1e0*/  ISETP.GT.AND P6, PT, R3, 0xa1, PT ;  /* 0x000000a10300780c */ /* 0x000fe40003fc4270 */
[----:B-1----:R-:W-:Y:S01]  /*1e1f0*/  PRMT R15, R12, 0x7610, R15 ;  /* 0x000076100c0f7816 */ /* 0x002fe2000000000f */
[----:B------:R-:W-:-:S06]  /*1e200*/  FMUL R12, R231, R2 ;  /* 0x00000002e70c7220 */ /* 0x000fcc0000400000 */
[----:B------:R1:W-:Y:S01]  /*1e210*/  @P5 STG.E.U16 desc[UR36][R8.64+0x140], R15 ;  /* 0x0001400f08005986 */ /* 0x0003e2000c101524 */
[----:B------:R-:W-:Y:S02]  /*1e220*/  ISETP.GT.AND P5, PT, R0, 0x80, P6 ;  /* 0x000000800000780c */ /* 0x000fe400037a4270 */
[----:B------:R-:W-:-:S04]  /*1e230*/  F2FP.F16.F32.PACK_AB R12, RZ, R12 ;  /* 0x0000000cff0c723e */ /* 0x000fc800000000ff */
[----:B--2---:R-:W-:Y:S01]  /*1e240*/  PRMT R19, R12, 0x7610, R19 ;  /* 0x000076100c137816 */ /* 0x004fe20000000013 */
[----:B------:R-:W-:-:S06]  /*1e250*/  FMUL R12, R230, R2 ;  /* 0x00000002e60c7220 */ /* 0x000fcc0000400000 */
[----:B------:R2:W-:Y:S01]  /*1e260*/  @P5 STG.E.U16 desc[UR36][R8.64+0x142], R19 ;  /* 0x0001421308005986 */ /* 0x0005e2000c101524 */
[----:B------:R-:W-:-:S04]  /*1e270*/  ISETP.GT.AND P5, PT, R3, 0xa0, PT ;  /* 0x000000a00300780c */ /* 0x000fc80003fa4270 */
[----:B------:R-:W-:Y:S02]  /*1e280*/  ISETP.GT.AND P5, PT, R0, 0x88, P5 ;  /* 0x000000880000780c */ /* 0x000fe40002fa4270 */
[----:B------:R-:W-:-:S04]  /*1e290*/  F2FP.F16.F32.PACK_AB R12, RZ, R12 ;  /* 0x0000000cff0c723e */ /* 0x000fc800000000ff */
[----:B0-----:R-:W-:Y:S01]  /*1e2a0*/  PRMT R18, R12, 0x7610, R18 ;  /* 0x000076100c127816 */ /* 0x001fe20000000012 */
[----:B------:R-:W-:-:S06]  /*1e2b0*/  FMUL R12, R229, R2 ;  /* 0x00000002e50c7220 */ /* 0x000fcc0000400000 */
        /* <DEDUP_REMOVED lines=11> */
[----:B------:R-:W-:Y:S01]  /*1e370*/  @P5 STG.E.U16 desc[UR36][R8.64+0x150], R19 ;  /* 0x0001501308005986 */ /* 0x000fe2000c101524 */
[----:B------:R-:W-:Y:S02]  /*1e380*/  ISETP.GT.AND P5, PT, R0, 0x80, P4 ;  /* 0x000000800000780c */ /* 0x000fe400027a4270 */
[----:B------:R-:W-:-:S04]  /*1e390*/  F2FP.F16.F32.PACK_AB R12, RZ, R12 ;  /* 0x0000000cff0c723e */ /* 0x000fc800000000ff */
[----:B0-----:R-:W-:Y:S01]  /*1e3a0*/  PRMT R18, R12, 0x7610, R18 ;  /* 0x000076100c127816 */ /* 0x001fe20000000012 */
[-C--:B------:R-:W-:Y:S01]  /*1e3b0*/  FMUL R12, R226, R2.reuse ;  /* 0x00000002e20c7220 */ /* 0x080fe20000400000 */
[----:B-1----:R-:W-:Y:S01]  /*1e3c0*/  FMUL R15, R225, R2 ;  /* 0x00000002e10f7220 */ /* 0x002fe20000400000 */
[----:B------:R-:W-:-:S04]  /*1e3d0*/  ISETP.GT.AND P4, PT, R0, 0x88, P4 ;  /* 0x000000880000780c */ /* 0x000fc80002784270 */
[----:B------:R0:W-:Y:S01]  /*1e3e0*/  @P5 STG.E.U16 desc[UR36][R8.64+0x152], R18 ;  /* 0x0001521208005986 */ /* 0x0001e2000c101524 */
[----:B------:R-:W-:Y:S02]  /*1e3f0*/  ISETP.GT.AND P5, PT, R0, 0x88, P6 ;  /* 0x000000880000780c */ /* 0x000fe400037a4270 */
[----:B------:R-:W-:Y:S02]  /*1e400*/  F2FP.F16.F32.PACK_AB R12, RZ, R12 ;  /* 0x0000000cff0c723e */ /* 0x000fe400000000ff */
[----:B------:R-:W-:Y:S02]  /*1e410*/  F2FP.F16.F32.PACK_AB R15, RZ, R15 ;  /* 0x0000000fff0f723e */ /* 0x000fe400000000ff */
[----:B------:R-:W-:Y:S02]  /*1e420*/  PRMT R23, R12, 0x7610, R23 ;  /* 0x000076100c177816 */ /* 0x000fe40000000017 */
[----:B------:R-:W-:Y:S01]  /*1e430*/  PRMT R216, R15, 0x7610, R216 ;  /* 0x000076100fd87816 */ /* 0x000fe200000000d8 */
[-C--:B------:R-:W-:Y:S01]  /*1e440*/  FMUL R12, R224, R2.reuse ;  /* 0x00000002e00c7220 */ /* 0x080fe20000400000 */
[----:B------:R-:W-:-:S03]  /*1e450*/  FMUL R15, R223, R2 ;  /* 0x00000002df0f7220 */ /* 0x000fc60000400000 */
[----:B------:R1:W-:Y:S01]  /*1e460*/  @P5 STG.E.U16 desc[UR36][R10.64+0x150], R23 ;  /* 0x000150170a005986 */ /* 0x0003e2000c101524 */
[----:B------:R-:W-:-:S03]  /*1e470*/  ISETP.GT.AND P5, PT, R0, 0x80, P1 ;  /* 0x000000800000780c */ /* 0x000fc60000fa4270 */
[----:B------:R2:W-:Y:S01]  /*1e480*/  @P4 STG.E.U16 desc[UR36][R10.64+0x152], R216 ;  /* 0x000152d80a004986 */ /* 0x0005e2000c101524 */
[C---:B------:R-:W-:Y:S02]  /*1e490*/  ISETP.GT.AND P4, PT, R0.reuse, 0x80, P3 ;  /* 0x000000800000780c */ /* 0x040fe40001f84270 */
[----:B------:R-:W-:Y:S01]  /*1e4a0*/  ISETP.GT.AND P1, PT, R0, 0x88, P1 ;  /* 0x000000880000780c */ /* 0x000fe20000f24270 */
[----:B0-----:R-:W-:Y:S01]  /*1e4b0*/  FMUL R18, R222, R2 ;  /* 0x00000002de127220 */ /* 0x001fe20000400000 */
[----:B------:R-:W-:Y:S02]  /*1e4c0*/  F2FP.F16.F32.PACK_AB R19, RZ, R12 ;  /* 0x0000000cff13723e */ /* 0x000fe400000000ff */
[----:B------:R-:W-:Y:S02]  /*1e4d0*/  F2FP.F16.F32.PACK_AB R20, RZ, R15 ;  /* 0x0000000fff14723e */ /* 0x000fe400000000ff */
[----:B-1----:R-:W-:Y:S02]  /*1e4e0*/  PRMT R23, R19, 0x7610, R23 ;  /* 0x0000761013177816 */ /* 0x002fe40000000017 */
[----:B------:R-:W-:-:S02]  /*1e4f0*/  F2FP.F16.F32.PACK_AB R21, RZ, R18 ;  /* 0x00000012ff15723e */ /* 0x000fc400000000ff */
[----:B--2---:R-:W-:Y:S01]  /*1e500*/  PRMT R216, R20, 0x7610, R216 ;  /* 0x0000761014d87816 */ /* 0x004fe200000000d8 */
[----:B------:R-:W-:Y:S01]  /*1e510*/  @P5 STG.E.U16 desc[UR36][R8.64+0x160], R23 ;  /* 0x0001601708005986 */ /* 0x000fe2000c101524 */
[----:B------:R-:W-:-:S03]  /*1e520*/  ISETP.GT.AND P3, PT, R0, 0x88, P3 ;  /* 0x000000880000780c */ /* 0x000fc60001f64270 */
[----:B------:R-:W-:Y:S01]  /*1e530*/  @P4 STG.E.U16 desc[UR36][R8.64+0x162], R216 ;  /* 0x000162d808004986 */ /* 0x000fe2000c101524 */
[----:B------:R-:W-:-:S03]  /*1e540*/  ISETP.GT.AND P4, PT, R0, 0x80, P0 ;  /* 0x000000800000780c */ /* 0x000fc60000784270 */
[----:B------:R-:W-:Y:S01]  /*1e550*/  @P1 STG.E.U16 desc[UR36][R10.64+0x160], R21 ;  /* 0x000160150a001986 */ /* 0x000fe2000c101524 */
[C---:B------:R-:W-:Y:S01]  /*1e560*/  ISETP.GT.AND P1, PT, R0.reuse, 0x80, P2 ;  /* 0x000000800000780c */ /* 0x040fe20001724270 */
[-C--:B------:R-:W-:Y:S01]  /*1e570*/  FMUL R12, R221, R2.reuse ;  /* 0x00000002dd0c7220 */ /* 0x080fe20000400000 */
[----:B------:R-:W-:Y:S01]  /*1e580*/  ISETP.GT.AND P0, PT, R0, 0x88, P0 ;  /* 0x000000880000780c */ /* 0x000fe20000704270 */
[-C--:B------:R-:W-:Y:S01]  /*1e590*/  FMUL R15, R220, R2.reuse ;  /* 0x00000002dc0f7220 */ /* 0x080fe20000400000 */
[----:B------:R-:W-:Y:S01]  /*1e5a0*/  ISETP.GT.AND P2, PT, R0, 0x88, P2 ;  /* 0x000000880000780c */ /* 0x000fe20001744270 */
[-C--:B------:R-:W-:Y:S01]  /*1e5b0*/  FMUL R18, R219, R2.reuse ;  /* 0x00000002db127220 */ /* 0x080fe20000400000 */
[-C--:B------:R-:W-:Y:S01]  /*1e5c0*/  FMUL R19, R218, R2.reuse ;  /* 0x00000002da137220 */ /* 0x080fe20000400000 */
[----:B------:R-:W-:Y:S01]  /*1e5d0*/  FMUL R20, R217, R2 ;  /* 0x00000002d9147220 */ /* 0x000fe20000400000 */
[----:B------:R-:W-:Y:S02]  /*1e5e0*/  F2FP.F16.F32.PACK_AB R12, RZ, R12 ;  /* 0x0000000cff0c723e */ /* 0x000fe400000000ff */
[----:B------:R-:W-:-:S02]  /*1e5f0*/  F2FP.F16.F32.PACK_AB R15, RZ, R15 ;  /* 0x0000000fff0f723e */ /* 0x000fc400000000ff */
[----:B------:R-:W-:Y:S02]  /*1e600*/  F2FP.F16.F32.PACK_AB R18, RZ, R18 ;  /* 0x00000012ff12723e */ /* 0x000fe400000000ff */
[----:B------:R-:W-:Y:S02]  /*1e610*/  F2FP.F16.F32.PACK_AB R19, RZ, R19 ;  /* 0x00000013ff13723e */ /* 0x000fe400000000ff */
[----:B------:R-:W-:Y:S02]  /*1e620*/  F2FP.F16.F32.PACK_AB R20, RZ, R20 ;  /* 0x00000014ff14723e */ /* 0x000fe400000000ff */
[C---:B------:R-:W-:Y:S01]  /*1e630*/  ISETP.GT.AND P5, PT, R3.reuse, 0xc0, PT ;  /* 0x000000c00300780c */ /* 0x040fe20003fa4270 */
[----:B------:R-:W-:Y:S01]  /*1e640*/  @P3 STG.E.U16 desc[UR36][R10.64+0x162], R12 ;  /* 0x0001620c0a003986 */ /* 0x000fe2000c101524 */
[----:B------:R-:W-:-:S03]  /*1e650*/  ISETP.GT.AND P6, PT, R3, 0xc1, PT ;  /* 0x000000c10300780c */ /* 0x000fc60003fc4270 */
[----:B------:R-:W-:Y:S01]  /*1e660*/  @P4 STG.E.U16 desc[UR36][R8.64+0x170], R15 ;  /* 0x0001700f08004986 */ /* 0x000fe2000c101524 */
[----:B------:R-:W-:-:S03]  /*1e670*/  ISETP.GT.AND P3, PT, R0, RZ, P6 ;  /* 0x000000ff0000720c */ /* 0x000fc60003764270 */
[----:B------:R-:W-:Y:S01]  /*1e680*/  @P1 STG.E.U16 desc[UR36][R8.64+0x172], R18 ;  /* 0x0001721208001986 */ /* 0x000fe2000c101524 */
[----:B------:R-:W-:-:S03]  /*1e690*/  ISETP.GT.AND P1, PT, R0, RZ, P5 ;  /* 0x000000ff0000720c */ /* 0x000fc60002f24270 */
[----:B------:R-:W-:Y:S01]  /*1e6a0*/  @P0 STG.E.U16 desc[UR36][R10.64+0x170], R19 ;  /* 0x000170130a000986 */ /* 0x000fe2000c101524 */
[----:B------:R-:W-:-:S03]  /*1e6b0*/  ISETP.GT.AND P0, PT, R0, 0x8, P6 ;  /* 0x000000080000780c */ /* 0x000fc60003704270 */
[----:B------:R0:W-:Y:S01]  /*1e6c0*/  @P2 STG.E.U16 desc[UR36][R10.64+0x172], R20 ;  /* 0x000172140a002986 */ /* 0x0001e2000c101524 */
[C---:B------:R-:W-:Y:S02]  /*1e6d0*/  ISETP.GT.AND P2, PT, R0.reuse, 0x8, P5 ;  /* 0x000000080000780c */ /* 0x040fe40002f44270 */
[C---:B------:R-:W-:Y:S02]  /*1e6e0*/  ISETP.GT.AND P5, PT, R3.reuse, 0xc8, PT ;  /* 0x000000c80300780c */ /* 0x040fe40003fa4270 */
[----:B------:R-:W-:Y:S01]  /*1e6f0*/  ISETP.GT.AND P4, PT, R3, 0xc9, PT ;  /* 0x000000c90300780c */ /* 0x000fe20003f84270 */
[----:B------:R-:W-:Y:S01]  /*1e700*/  @P1 STG.E.U16 desc[UR36][R4.64+0x180], R120 ;  /* 0x0001807804001986 */ /* 0x000fe2000c101524 */
[----:B------:R-:W-:-:S03]  /*1e710*/  ISETP.GT.AND P1, PT, R0, RZ, P5 ;  /* 0x000000ff0000720c */ /* 0x000fc60002f24270 */
[----:B------:R-:W-:Y:S04]  /*1e720*/  @P3 STG.E.U16 desc[UR36][R4.64+0x182], R121 ;  /* 0x0001827904003986 */ /* 0x000fe8000c101524 */
[----:B------:R-:W-:Y:S04]  /*1e730*/  @P2 STG.E.U16 desc[UR36][R6.64+0x180], R122 ;  /* 0x0001807a06002986 */ /* 0x000fe8000c101524 */
[----:B------:R-:W-:Y:S01]  /*1e740*/  @P0 STG.E.U16 desc[UR36][R6.64+0x182], R123 ;  /* 0x0001827b06000986 */ /* 0x000fe2000c101524 */
[----:B------:R-:W-:-:S03]  /*1e750*/  ISETP.GT.AND P0, PT, R0, RZ, P4 ;  /* 0x000000ff0000720c */ /* 0x000fc60002704270 */
[----:B------:R-:W-:Y:S01]  /*1e760*/  @P1 STG.E.U16 desc[UR36][R4.64+0x190], R124 ;  /* 0x0001907c04001986 */ /* 0x000fe2000c101524 */
[----:B------:R-:W-:-:S09]  /*1e770*/  ISETP.GT.AND P1, PT, R0, 0x8, P5 ;  /* 0x000000080000780c */ /* 0x000fd20002f24270 */
[----:B------:R-:W-:Y:S01]  /*1e780*/  @P0 STG.E.U16 desc[UR36][R4.64+0x192], R125 ;  /* 0x0001927d04000986 */ /* 0x000fe2000c101524 */
[----:B------:R-:W-:Y:S02]  /*1e790*/  ISETP.GT.AND P0, PT, R0, 0x8, P4 ;  /* 0x000000080000780c */ /* 0x000fe40002704270 */
[----:B------:R-:W-:Y:S01]  /*1e7a0*/  ISETP.GT.AND P3, PT, R3, 0xd0, PT ;  /* 0x000000d00300780c */ /* 0x000fe20003f64270 */
[----:B------:R-:W-:Y:S01]  /*1e7b0*/  @P1 STG.E.U16 desc[UR36][R6.64+0x190], R126 ;  /* 0x0001907e06001986 */ /* 0x000fe2000c101524 */
[----:B------:R-:W-:-:S09]  /*1e7c0*/  F2FP.F16.F32.PACK_AB R128, RZ, R128 ;  /* 0x00000080ff80723e */ /* 0x000fd200000000ff */
[----:B------:R-:W-:Y:S01]  /*1e7d0*/  @P0 STG.E.U16 desc[UR36][R6.64+0x192], R127 ;  /* 0x0001927f06000986 */ /* 0x000fe2000c101524 */
[----:B------:R-:W-:Y:S02]  /*1e7e0*/  ISETP.GT.AND P0, PT, R0, RZ, P3 ;  /* 0x000000ff0000720c */ /* 0x000fe40001f04270 */
[----:B------:R-:W-:Y:S01]  /*1e7f0*/  ISETP.GT.AND P2, PT, R3, 0xd1, PT ;  /* 0x000000d10300780c */ /* 0x000fe20003f44270 */
[----:B------:R-:W-:-:S10]  /*1e800*/  FMUL R129, R129, R2 ;  /* 0x0000000281817220 */ /* 0x000fd40000400000 */
[----:B------:R-:W-:Y:S01]  /*1e810*/  @P0 STG.E.U16 desc[UR36][R4.64+0x1a0], R128 ;  /* 0x0001a08004000986 */ /* 0x000fe2000c101524 */
[----:B0-----:R-:W-:-:S05]  /*1e820*/  IADD3 R10, P0, R13, R8, RZ ;  /* 0x000000080d0a7210 */ /* 0x001fca0007f1e0ff */
[----:B------:R-:W-:Y:S01]  /*1e830*/  IMAD.X R11, R14, 0x1, R9, P0 ;  /* 0x000000010e0b7824 */ /* 0x000fe200000e0609 */
[----:B------:R-:W-:Y:S02]  /*1e840*/  ISETP.GT.AND P0, PT, R0, RZ, P2 ;  /* 0x000000ff0000720c */ /* 0x000fe40001704270 */
[----:B------:R-:W-:Y:S01]  /*1e850*/  F2FP.F16.F32.PACK_AB R129, RZ, R129 ;  /* 0x00000081ff81723e */ /* 0x000fe200000000ff */
[----:B------:R-:W-:-:S10]  /*1e860*/  FMUL R130, R130, R2 ;  /* 0x0000000282827220 */ /* 0x000fd40000400000 */
[----:B------:R-:W-:Y:S01]  /*1e870*/  @P0 STG.E.U16 desc[UR36][R4.64+0x1a2], R129 ;  /* 0x0001a28104000986 */ /* 0x000fe2000c101524 */
[----:B------:R-:W-:Y:S02]  /*1e880*/  ISETP.GT.AND P0, PT, R0, 0x8, P3 ;  /* 0x000000080000780c */ /* 0x000fe40001f04270 */
[----:B------:R-:W-:Y:S01]  /*1e890*/  F2FP.F16.F32.PACK_AB R130, RZ, R130 ;  /* 0x00000082ff82723e */ /* 0x000fe200000000ff */
[----:B------:R-:W-:-:S10]  /*1e8a0*/  FMUL R131, R131, R2 ;  /* 0x0000000283837220 */ /* 0x000fd40000400000 */
[----:B------:R-:W-:Y:S01]  /*1e8b0*/  @P0 STG.E.U16 desc[UR36][R6.64+0x1a0], R130 ;  /* 0x0001a08206000986 */ /* 0x000fe2000c101524 */
[----:B------:R-:W-:Y:S02]  /*1e8c0*/  ISETP.GT.AND P0, PT, R0, 0x8, P2 ;  /* 0x000000080000780c */ /* 0x000fe40001704270 */
[----:B------:R-:W-:Y:S02]  /*1e8d0*/  F2FP.F16.F32.PACK_AB R131, RZ, R131 ;  /* 0x00000083ff83723e */ /* 0x000fe400000000ff */
[----:B------:R-:W-:Y:S01]  /*1e8e0*/  ISETP.GT.AND P2, PT, R3, 0xd8, PT ;  /* 0x000000d80300780c */ /* 0x000fe20003f44270 */
[----:B------:R-:W-:-:S08]  /*1e8f0*/  FMUL R132, R132, R2 ;  /* 0x0000000284847220 */ /* 0x000fd00000400000 */
[----:B------:R-:W-:Y:S01]  /*1e900*/  @P0 STG.E.U16 desc[UR36][R6.64+0x1a2], R131 ;  /* 0x0001a28306000986 */ /* 0x000fe2000c101524 */
[----:B------:R-:W-:Y:S02]  /*1e910*/  ISETP.GT.AND P0, PT, R0, RZ, P2 ;  /* 0x000000ff0000720c */ /* 0x000fe40001704270 */
[----:B------:R-:W-:Y:S02]  /*1e920*/  F2FP.F16.F32.PACK_AB R132, RZ, R132 ;  /* 0x00000084ff84723e */ /* 0x000fe400000000ff */
[----:B------:R-:W-:Y:S01]  /*1e930*/  ISETP.GT.AND P1, PT, R3, 0xd9, PT ;  /* 0x000000d90300780c */ /* 0x000fe20003f24270 */
[----:B------:R-:W-:-:S08]  /*1e940*/  FMUL R133, R133, R2 ;  /* 0x0000000285857220 */ /* 0x000fd00000400000 */
[----:B------:R-:W-:Y:S01]  /*1e950*/  @P0 STG.E.U16 desc[UR36][R4.64+0x1b0], R132 ;  /* 0x0001b08404000986 */ /* 0x000fe2000c101524 */
        /* <DEDUP_REMOVED lines=333> */
[----:B------:R-:W-:Y:S01]  /*1fe30*/  F2FP.F16.F32.PACK_AB R207, RZ, R207 ;  /* 0x000000cfffcf723e */ /* 0x000fe200000000ff */
[----:B------:R-:W-:-:S10]  /*1fe40*/  FMUL R208, R208, R2 ;  /* 0x00000002d0d07220 */ /* 0x000fd40000400000 */
[----:B------:R-:W-:Y:S01]  /*1fe50*/  @P0 STG.E.U16 desc[UR36][R6.64+0x2d2], R207 ;  /* 0x0002d2cf06000986 */ /* 0x000fe2000c101524 */
[----:B------:R-:W-:-:S04]  /*1fe60*/  ISETP.GT.AND P0, PT, R3, 0x170, PT ;  /* 0x000001700300780c */ /* 0x000fc80003f04270 */
        /* <DEDUP_REMOVED lines=22> */
[----:B------:R-:W-:-:S04]  /*1ffd0*/  ISETP.GT.AND P1, PT, R3, 0x179, PT ;  /* 0x000001790300780c */ /* 0x000fc80003f24270 */
[----:B------:R-:W-:Y:S02]  /*1ffe0*/  ISETP.GT.AND P6, PT, R0, RZ, P1 ;  /* 0x000000ff0000720c */ /* 0x000fe40000fc4270 */
[----:B------:R-:W-:Y:S01]  /*1fff0*/  F2FP.F16.F32.PACK_AB R213, RZ, R213 ;  /* 0x000000d5ffd5723e */ /* 0x000fe200000000ff */
[----:B------:R-:W-:-:S10]  /*20000*/  FMUL R214, R214, R2 ;  /* 0x00000002d6d67220 */ /* 0x000fd40000400000 */
[----:B------:R0:W-:Y:S01]  /*20010*/  @P6 STG.E.U16 desc[UR36][R4.64+0x2f2], R213 ;  /* 0x0002f2d504006986 */ /* 0x0001e2000c101524 */
[----:B------:R-:W-:Y:S02]  /*20020*/  ISETP.GT.AND P6, PT, R0, 0x8, P2 ;  /* 0x000000080000780c */ /* 0x000fe400017c4270 */
[----:B------:R-:W-:Y:S01]  /*20030*/  F2FP.F16.F32.PACK_AB R214, RZ, R214 ;  /* 0x000000d6ffd6723e */ /* 0x000fe200000000ff */
[----:B------:R-:W-:-:S10]  /*20040*/  FMUL R215, R215, R2 ;  /* 0x00000002d7d77220 */ /* 0x000fd40000400000 */
[----:B0-----:R-:W-:Y:S02]  /*20050*/  @P6 IMAD.MOV.U32 R4, RZ, RZ, R6 ;  /* 0x000000ffff046224 */ /* 0x001fe400078e0006 */
[----:B------:R-:W-:-:S05]  /*20060*/  @P6 IMAD.MOV.U32 R5, RZ, RZ, R7 ;  /* 0x000000ffff056224 */ /* 0x000fca00078e0007 */
[----:B------:R0:W-:Y:S01]  /*20070*/  @P6 STG.E.U16 desc[UR36][R4.64+0x2f0], R214 ;  /* 0x0002f0d604006986 */ /* 0x0001e2000c101524 */
[----:B------:R-:W-:Y:S02]  /*20080*/  ISETP.GT.AND P6, PT, R0, 0x8, P1 ;  /* 0x000000080000780c */ /* 0x000fe40000fc4270 */
[----:B------:R-:W-:Y:S01]  /*20090*/  F2FP.F16.F32.PACK_AB R215, RZ, R215 ;  /* 0x000000d7ffd7723e */ /* 0x000fe200000000ff */
[----:B------:R-:W-:-:S10]  /*200a0*/  FMUL R24, R24, R2 ;  /* 0x0000000218187220 */ /* 0x000fd40000400000 */
[----:B------:R0:W-:Y:S01]  /*200b0*/  @P6 STG.E.U16 desc[UR36][R6.64+0x2f2], R215 ;  /* 0x0002f2d706006986 */ /* 0x0001e2000c101524 */
[----:B------:R-:W-:-:S04]  /*200c0*/  ISETP.GT.AND P6, PT, R3, 0xc0, PT ;  /* 0x000000c00300780c */ /* 0x000fc80003fc4270 */
        /* <DEDUP_REMOVED lines=419> */
[C---:B------:R-:W-:Y:S02]  /*21b00*/  ISETP.GT.AND P6, PT, R0.reuse, 0x80, P5 ;  /* 0x000000800000780c */ /* 0x040fe40002fc4270 */
[----:B------:R-:W-:Y:S02]  /*21b10*/  F2FP.F16.F32.PACK_AB R108, RZ, R108 ;  /* 0x0000006cff6c723e */ /* 0x000fe400000000ff */
[----:B------:R-:W-:Y:S01]  /*21b20*/  ISETP.GT.AND P5, PT, R0, 0x88, P5 ;  /* 0x000000880000780c */ /* 0x000fe20002fa4270 */
[-C--:B------:R-:W-:Y:S01]  /*21b30*/  FMUL R109, R109, R2.reuse ;  /* 0x000000026d6d7220 */ /* 0x080fe20000400000 */
[-C--:B------:R-:W-:Y:S01]  /*21b40*/  FMUL R110, R110, R2.reuse ;  /* 0x000000026e6e7220 */ /* 0x080fe20000400000 */
[----:B------:R-:W-:-:S06]  /*21b50*/  FMUL R111, R111, R2 ;  /* 0x000000026f6f7220 */ /* 0x000fcc0000400000 */
[----:B------:R0:W-:Y:S01]  /*21b60*/  @P6 STG.E.U16 desc[UR36][R8.64+0x2d0], R108 ;  /* 0x0002d06c08006986 */ /* 0x0001e2000c101524 */
[C---:B------:R-:W-:Y:S02]  /*21b70*/  ISETP.GT.AND P6, PT, R0.reuse, 0x80, P4 ;  /* 0x000000800000780c */ /* 0x040fe400027c4270 */
[----:B------:R-:W-:Y:S02]  /*21b80*/  ISETP.GT.AND P4, PT, R0, 0x88, P4 ;  /* 0x000000880000780c */ /* 0x000fe40002784270 */
[----:B------:R-:W-:Y:S02]  /*21b90*/  F2FP.F16.F32.PACK_AB R109, RZ, R109 ;  /* 0x0000006dff6d723e */ /* 0x000fe400000000ff */
[----:B------:R-:W-:Y:S02]  /*21ba0*/  F2FP.F16.F32.PACK_AB R110, RZ, R110 ;  /* 0x0000006eff6e723e */ /* 0x000fe400000000ff */
[----:B------:R-:W-:-:S05]  /*21bb0*/  F2FP.F16.F32.PACK_AB R111, RZ, R111 ;  /* 0x0000006fff6f723e */ /* 0x000fca00000000ff */
[----:B------:R0:W-:Y:S04]  /*21bc0*/  @P6 STG.E.U16 desc[UR36][R8.64+0x2d2], R109 ;  /* 0x0002d26d08006986 */ /* 0x0001e8000c101524 */
[----:B------:R0:W-:Y:S01]  /*21bd0*/  @P5 STG.E.U16 desc[UR36][R10.64+0x2d0], R110 ;  /* 0x0002d06e0a005986 */ /* 0x0001e2000c101524 */
[----:B------:R-:W-:-:S03]  /*21be0*/  ISETP.GT.AND P5, PT, R0, 0x80, P0 ;  /* 0x000000800000780c */ /* 0x000fc600007a4270 */
[----:B------:R0:W-:Y:S01]  /*21bf0*/  @P4 STG.E.U16 desc[UR36][R10.64+0x2d2], R111 ;  /* 0x0002d26f0a004986 */ /* 0x0001e2000c101524 */
[----:B------:R-:W-:Y:S01]  /*21c00*/  ISETP.GT.AND P4, PT, R0, 0x80, P3 ;  /* 0x000000800000780c */ /* 0x000fe20001f84270 */
[-C--:B------:R-:W-:Y:S01]  /*21c10*/  FMUL R112, R112, R2.reuse ;  /* 0x0000000270707220 */ /* 0x080fe20000400000 */
[----:B------:R-:W-:-:S04]  /*21c20*/  FMUL R113, R113, R2 ;  /* 0x0000000271717220 */ /* 0x000fc80000400000 */
[----:B------:R-:W-:Y:S02]  /*21c30*/  F2FP.F16.F32.PACK_AB R112, RZ, R112 ;  /* 0x00000070ff70723e */ /* 0x000fe400000000ff */
[----:B------:R-:W-:Y:S02]  /*21c40*/  F2FP.F16.F32.PACK_AB R113, RZ, R113 ;  /* 0x00000071ff71723e */ /* 0x000fe400000000ff */
[C---:B------:R-:W-:Y:S01]  /*21c50*/  ISETP.GT.AND P0, PT, R0.reuse, 0x88, P0 ;  /* 0x000000880000780c */ /* 0x040fe20000704270 */
[----:B------:R0:W-:Y:S01]  /*21c60*/  @P5 STG.E.U16 desc[UR36][R8.64+0x2e0], R112 ;  /* 0x0002e07008005986 */ /* 0x0001e2000c101524 */
[C---:B------:R-:W-:Y:S02]  /*21c70*/  ISETP.GT.AND P3, PT, R0.reuse, 0x88, P3 ;  /* 0x000000880000780c */ /* 0x040fe40001f64270 */
[C---:B------:R-:W-:Y:S01]  /*21c80*/  ISETP.GT.AND P5, PT, R0.reuse, 0x80, P2 ;  /* 0x000000800000780c */ /* 0x040fe200017a4270 */
[----:B------:R0:W-:Y:S01]  /*21c90*/  @P4 STG.E.U16 desc[UR36][R8.64+0x2e2], R113 ;  /* 0x0002e27108004986 */ /* 0x0001e2000c101524 */
[----:B------:R-:W-:Y:S01]  /*21ca0*/  ISETP.GT.AND P4, PT, R0, 0x80, P1 ;  /* 0x000000800000780c */ /* 0x000fe20000f84270 */
[-C--:B------:R-:W-:Y:S01]  /*21cb0*/  FMUL R114, R114, R2.reuse ;  /* 0x0000000272727220 */ /* 0x080fe20000400000 */
[C---:B------:R-:W-:Y:S01]  /*21cc0*/  ISETP.GT.AND P2, PT, R0.reuse, 0x88, P2 ;  /* 0x000000880000780c */ /* 0x040fe20001744270 */
[-C--:B------:R-:W-:Y:S01]  /*21cd0*/  FMUL R115, R115, R2.reuse ;  /* 0x0000000273737220 */ /* 0x080fe20000400000 */
[----:B------:R-:W-:Y:S01]  /*21ce0*/  ISETP.GT.AND P1, PT, R0, 0x88, P1 ;  /* 0x000000880000780c */ /* 0x000fe20000f24270 */
[-C--:B------:R-:W-:Y:S01]  /*21cf0*/  FMUL R116, R116, R2.reuse ;  /* 0x0000000274747220 */ /* 0x080fe20000400000 */
[-C--:B------:R-:W-:Y:S01]  /*21d00*/  FMUL R117, R117, R2.reuse ;  /* 0x0000000275757220 */ /* 0x080fe20000400000 */
[-C--:B------:R-:W-:Y:S01]  /*21d10*/  FMUL R118, R118, R2.reuse ;  /* 0x0000000276767220 */ /* 0x080fe20000400000 */
[----:B------:R-:W-:Y:S01]  /*21d20*/  FMUL R119, R119, R2 ;  /* 0x0000000277777220 */ /* 0x000fe20000400000 */
[----:B------:R-:W-:-:S02]  /*21d30*/  F2FP.F16.F32.PACK_AB R114, RZ, R114 ;  /* 0x00000072ff72723e */ /* 0x000fc400000000ff */
[----:B------:R-:W-:Y:S02]  /*21d40*/  F2FP.F16.F32.PACK_AB R115, RZ, R115 ;  /* 0x00000073ff73723e */ /* 0x000fe400000000ff */
[----:B------:R-:W-:Y:S02]  /*21d50*/  F2FP.F16.F32.PACK_AB R116, RZ, R116 ;  /* 0x00000074ff74723e */ /* 0x000fe400000000ff */
[----:B------:R-:W-:Y:S02]  /*21d60*/  F2FP.F16.F32.PACK_AB R117, RZ, R117 ;  /* 0x00000075ff75723e */ /* 0x000fe400000000ff */
[----:B------:R-:W-:Y:S02]  /*21d70*/  F2FP.F16.F32.PACK_AB R118, RZ, R118 ;  /* 0x00000076ff76723e */ /* 0x000fe400000000ff */
[----:B------:R-:W-:Y:S01]  /*21d80*/  F2FP.F16.F32.PACK_AB R119, RZ, R119 ;  /* 0x00000077ff77723e */ /* 0x000fe200000000ff */
[----:B------:R0:W-:Y:S04]  /*21d90*/  @P0 STG.E.U16 desc[UR36][R10.64+0x2e0], R114 ;  /* 0x0002e0720a000986 */ /* 0x0001e8000c101524 */
[----:B------:R0:W-:Y:S04]  /*21da0*/  @P3 STG.E.U16 desc[UR36][R10.64+0x2e2], R115 ;  /* 0x0002e2730a003986 */ /* 0x0001e8000c101524 */
[----:B------:R0:W-:Y:S04]  /*21db0*/  @P5 STG.E.U16 desc[UR36][R8.64+0x2f0], R116 ;  /* 0x0002f07408005986 */ /* 0x0001e8000c101524 */
[----:B------:R0:W-:Y:S04]  /*21dc0*/  @P4 STG.E.U16 desc[UR36][R8.64+0x2f2], R117 ;  /* 0x0002f27508004986 */ /* 0x0001e8000c101524 */
[----:B------:R0:W-:Y:S04]  /*21dd0*/  @P2 STG.E.U16 desc[UR36][R10.64+0x2f0], R118 ;  /* 0x0002f0760a002986 */ /* 0x0001e8000c101524 */
[----:B------:R0:W-:Y:S02]  /*21de0*/  @P1 STG.E.U16 desc[UR36][R10.64+0x2f2], R119 ;  /* 0x0002f2770a001986 */ /* 0x0001e4000c101524 */
.L_x_792:
[----:B------:R-:W-:Y:S05]  /*21df0*/  BSYNC B0 ;  /* 0x0000000000007941 */ /* 0x000fea0003800000 */
.L_x_28:
[----:B0-----:R-:W2:Y:S04]  /*21e00*/  LDL.LU R5, [R1+0x304] ;  /* 0x0003040001057983 */ /* 0x001ea80000300800 */
[----:B------:R-:W2:Y:S01]  /*21e10*/  LDL.LU R4, [R1+0x308] ;  /* 0x0003080001047983 */ /* 0x000ea20000300800 */
[----:B------:R-:W-:Y:S01]  /*21e20*/  ULDC UR4, c[0x0][0xc] ;  /* 0x0000030000047ab9 */ /* 0x000fe20000000800 */
[----:B------:R-:W-:Y:S01]  /*21e30*/  ULDC UR5, c[0x0][0x10] ;  /* 0x0000040000057ab9 */ /* 0x000fe20000000800 */
[----:B------:R-:W2:Y:S01]  /*21e40*/  LDC R3, c[0x0][0x14] ;  /* 0x00000500ff037b82 */ /* 0x000ea20000000800 */
[----:B------:R-:W-:Y:S01]  /*21e50*/  UIMAD.WIDE.U32 UR4, UR4, UR5, URZ ;  /* 0x00000005040472a5 */ /* 0x000fe2000f8e003f */
[----:B------:R-:W-:Y:S01]  /*21e60*/  PRMT R0, RZ, 0x7610, R0 ;  /* 0x00007610ff007816 */ /* 0x000fe20000000000 */
[----:B------:R-:W-:-:S02]  /*21e70*/  IMAD.MOV.U32 R19, RZ, RZ, -0x1 ;  /* 0xffffffffff137424 */ /* 0x000fc400078e00ff */
[----:B------:R-:W-:Y:S02]  /*21e80*/  IMAD.MOV.U32 R23, RZ, RZ, -0x1 ;  /* 0xffffffffff177424 */ /* 0x000fe400078e00ff */
[----:B--2---:R-:W-:-:S04]  /*21e90*/  IMAD.WIDE.U32 R4, R3, UR4, R4 ;  /* 0x0000000403047c25 */ /* 0x004fc8000f8e0004 */
[----:B------:R-:W-:Y:S01]  /*21ea0*/  IMAD R3, R3, UR5, RZ ;  /* 0x0000000503037c24 */ /* 0x000fe2000f8e02ff */
[----:B------:R-:W-:Y:S01]  /*21eb0*/  ULDC.64 UR4, c[0x0][0x650] ;  /* 0x0001940000047ab9 */ /* 0x000fe20000000a00 */
[----:B------:R-:W-:Y:S01]  /*21ec0*/  IMAD.MOV.U32 R25, RZ, RZ, R4 ;  /* 0x000000ffff197224 */ /* 0x000fe200078e0004 */
[----:B------:R-:W-:Y:S01]  /*21ed0*/  ISETP.GE.U32.AND P0, PT, R4, UR4, PT ;  /* 0x0000000404007c0c */ /* 0x000fe2000bf06070 */
[----:B------:R-:W-:-:S05]  /*21ee0*/  IMAD.IADD R28, R5, 0x1, R3 ;  /* 0x00000001051c7824 */ /* 0x000fca00078e0203 */
[----:B------:R0:W-:Y:S01]  /*21ef0*/  STL [R1+0x304], R28 ;  /* 0x0003041c01007387 */ /* 0x0001e20000100800 */
[----:B------:R-:W-:-:S03]  /*21f00*/  ISETP.GE.U32.AND.EX P0, PT, R28, UR5, PT, P0 ;  /* 0x000000051c007c0c */ /* 0x000fc6000bf06100 */
[----:B------:R0:W-:Y:S10]  /*21f10*/  STL [R1+0x308], R25 ;  /* 0x0003081901007387 */ /* 0x0001f40000100800 */
[----:B0-----:R-:W-:Y:S05]  /*21f20*/  @P0 BRA `(.L_x_793) ;  /* 0x0000000400700947 */ /* 0x001fea0003800000 */
[----:B------:R-:W0:Y:S01]  /*21f30*/  S2R R18, SR_CTAID.X ;  /* 0x0000000000127919 */ /* 0x000e220000002500 */
[----:B---3--:R-:W2:Y:S01]  /*21f40*/  LDC.64 R10, c[0x0][0x628] ;  /* 0x00018a00ff0a7b82 */ /* 0x008ea20000000a00 */
[----:B------:R-:W-:Y:S01]  /*21f50*/  ULDC UR4, c[0x0][0x150] ;  /* 0x0000540000047ab9 */ /* 0x000fe20000000800 */
[----:B----4-:R-:W-:Y:S01]  /*21f60*/  IMAD.MOV.U32 R8, RZ, RZ, R25 ;  /* 0x000000ffff087224 */ /* 0x010fe200078e0019 */
[----:B------:R-:W3:Y:S01]  /*21f70*/  S2R R20, SR_CTAID.Y ;  /* 0x0000000000147919 */ /* 0x000ee20000002600 */
[----:B------:R-:W-:-:S04]  /*21f80*/  IMAD.MOV.U32 R9, RZ, RZ, R28 ;  /* 0x000000ffff097224 */ /* 0x000fc800078e001c */
[----:B------:R-:W4:Y:S08]  /*21f90*/  LDC R21, c[0x0][0x144] ;  /* 0x00005100ff157b82 */ /* 0x000f300000000800 */
[----:B-1----:R-:W1:Y:S08]  /*21fa0*/  LDC R12, c[0x0][0x630] ;  /* 0x00018c00ff0c7b82 */ /* 0x002e700000000800 */
[----:B------:R-:W1:Y:S01]  /*21fb0*/  LDC.64 R14, c[0x0][0x620] ;  /* 0x00018800ff0e7b82 */ /* 0x000e620000000a00 */
[----:B--2---:R-:W-:-:S04]  /*21fc0*/  ISETP.NE.U32.AND P0, PT, R10, RZ, PT ;  /* 0x000000ff0a00720c */ /* 0x004fc80003f05070 */
[----:B------:R-:W-:Y:S02]  /*21fd0*/  ISETP.NE.AND.EX P0, PT, R11, RZ, PT, P0 ;  /* 0x000000ff0b00720c */ /* 0x000fe40003f05300 */
[----:B0-----:R-:W-:-:S05]  /*21fe0*/  I2FP.F32.U32 R0, R18 ;  /* 0x0000001200007245 */ /* 0x001fca0000201000 */
[----:B------:R-:W-:-:S04]  /*21ff0*/  FMUL R0, R0, UR4 ;  /* 0x0000000400007c20 */ /* 0x000fc80008400000 */
[----:B------:R0:W2:Y:S02]  /*22000*/  F2I.U32.TRUNC.NTZ R19, R0 ;  /* 0x0000000000137305 */ /* 0x0000a4000020f000 */
[----:B---34-:R-:W-:Y:S05]  /*22010*/  @!P0 BRA `(.L_x_794) ;  /* 0x0000000000288947 */ /* 0x018fea0003800000 */
[----:B0-----:R-:W0:Y:S02]  /*22020*/  LDC R0, c[0x0][0x634] ;  /* 0x00018d00ff007b82 */ /* 0x001e240000000800 */
        /* <DEDUP_REMOVED lines=9> */
.L_x_794:
[-CC-:B-1----:R-:W-:Y:S01]  /*220c0*/  SHF.R.U64 R23, R8, R12.reuse, R9.reuse ;  /* 0x0000000c08177219 */ /* 0x182fe20000001209 */
[----:B------:R-:W1:Y:S01]  /*220d0*/  LDC.64 R26, c[0x0][0x640] ;  /* 0x00019000ff1a7b82 */ /* 0x000e620000000a00 */
[----:B0-----:R-:W-:Y:S01]  /*220e0*/  SHF.R.U32.HI R0, RZ, R12, R9 ;  /* 0x0000000cff007219 */ /* 0x001fe20000011609 */
[----:B------:R-:W-:Y:S01]  /*220f0*/  IMAD.MOV.U32 R4, RZ, RZ, R25 ;  /* 0x000000ffff047224 */ /* 0x000fe200078e0019 */
[----:B------:R-:W-:Y:S01]  /*22100*/  IADD3 R3, P0, RZ, -R23, RZ ;  /* 0x80000017ff037210 */ /* 0x000fe20007f1e0ff */
[----:B--2---:R-:W-:Y:S01]  /*22110*/  IMAD.MOV R19, RZ, RZ, -R19 ;  /* 0x000000ffff137224 */ /* 0x004fe200078e0a13 */
[----:B------:R-:W-:Y:S01]  /*22120*/  ULDC UR4, c[0x0][0x154] ;  /* 0x0000550000047ab9 */ /* 0x000fe20000000800 */
[----:B------:R-:W-:Y:S02]  /*22130*/  IMAD.MOV.U32 R7, RZ, RZ, 0x1 ;  /* 0x00000001ff077424 */ /* 0x000fe400078e00ff */
[----:B------:R-:W0:Y:S01]  /*22140*/  LDC R6, c[0x0][0x618] ;  /* 0x00018600ff067b82 */ /* 0x000e220000000800 */
[----:B------:R-:W-:-:S02]  /*22150*/  IMAD.X R5, RZ, RZ, ~R0, P0 ;  /* 0x000000ffff057224 */ /* 0x000fc400000e0e00 */
[----:B------:R-:W-:Y:S02]  /*22160*/  IMAD R19, R21, R19, R18 ;  /* 0x0000001315137224 */ /* 0x000fe400078e0212 */
[-C--:B------:R-:W-:Y:S02]  /*22170*/  IMAD R0, R5, R14.reuse, RZ ;  /* 0x0000000e05007224 */ /* 0x080fe400078e02ff */
[----:B------:R-:W-:Y:S01]  /*22180*/  IMAD.MOV.U32 R5, RZ, RZ, R28 ;  /* 0x000000ffff057224 */ /* 0x000fe200078e001c */
[----:B------:R-:W2:Y:S01]  /*22190*/  LDC R8, c[0x0][0x608] ;  /* 0x00018200ff087b82 */ /* 0x000ea20000000800 */
[----:B------:R-:W-:-:S04]  /*221a0*/  IMAD.WIDE.U32 R4, R3, R14, R4 ;  /* 0x0000000e03047225 */ /* 0x000fc800078e0004 */
[----:B------:R-:W-:-:S03]  /*221b0*/  IMAD R3, R3, R15, R0 ;  /* 0x0000000f03037224 */ /* 0x000fc600078e0200 */
[----:B------:R-:W3:Y:S01]  /*221c0*/  LDC R24, c[0x0][0x658] ;  /* 0x00019600ff187b82 */ /* 0x000ee20000000800 */
[----:B------:R-:W-:Y:S01]  /*221d0*/  I2FP.F32.U32 R0, R20 ;  /* 0x0000001400007245 */ /* 0x000fe20000201000 */
[----:B------:R-:W-:Y:S01]  /*221e0*/  IMAD.IADD R3, R5, 0x1, R3 ;  /* 0x0000000105037824 */ /* 0x000fe200078e0203 */
[----:B-1----:R-:W-:Y:S01]  /*221f0*/  ISETP.NE.U32.AND P0, PT, R26, RZ, PT ;  /* 0x000000ff1a00720c */ /* 0x002fe20003f05070 */
[----:B------:R-:W-:Y:S02]  /*22200*/  IMAD.MOV.U32 R5, RZ, RZ, -0x1 ;  /* 0xffffffffff057424 */ /* 0x000fe400078e00ff */
[----:B------:R-:W-:Y:S02]  /*22210*/  FMUL R0, R0, UR4 ;  /* 0x0000000400007c20 */ /* 0x000fe40008400000 */
[----:B------:R-:W1:Y:S01]  /*22220*/  LDC R15, c[0x0][0x148] ;  /* 0x00005200ff0f7b82 */ /* 0x000e620000000800 */
[----:B0-----:R-:W-:Y:S01]  /*22230*/  SHF.R.U64 R12, R4, R6, R3 ;  /* 0x00000006040c7219 */ /* 0x001fe20000001203 */
[----:B------:R0:W4:Y:S01]  /*22240*/  F2I.U32.TRUNC.NTZ R13, R0 ;  /* 0x00000000000d7305 */ /* 0x000122000020f000 */
[----:B------:R-:W-:-:S02]  /*22250*/  ISETP.NE.AND.EX P0, PT, R27, RZ, PT, P0 ;  /* 0x000000ff1b00720c */ /* 0x000fc40003f05300 */
[----:B------:R-:W-:-:S03]  /*22260*/  SHF.R.U32.HI R3, RZ, R6, R3 ;  /* 0x00000006ff037219 */ /* 0x000fc60000011603 */
[----:B------:R-:W0:Y:S01]  /*22270*/  LDC R18, c[0x0][0x600] ;  /* 0x00018000ff127b82 */ /* 0x000e220000000800 */
[-CC-:B--2---:R-:W-:Y:S02]  /*22280*/  SHF.R.U64 R10, R12, R8.reuse, R3.reuse ;  /* 0x000000080c0a7219 */ /* 0x184fe40000001203 */
[----:B------:R-:W-:-:S05]  /*22290*/  SHF.R.U32.HI R3, RZ, R8, R3 ;  /* 0x00000008ff037219 */ /* 0x000fca0000011603 */
[----:B------:R-:W2:Y:S01]  /*222a0*/  LDC R25, c[0x0][0x648] ;  /* 0x00019200ff197b82 */ /* 0x000ea20000000800 */
[-C--:B---3--:R-:W-:Y:S02]  /*222b0*/  SHF.L.U32 R4, R5, R24.reuse, RZ ;  /* 0x0000001805047219 */ /* 0x088fe400000006ff */
[--C-:B------:R-:W-:Y:S02]  /*222c0*/  SHF.R.U64 R14, R10, R24, R3.reuse ;  /* 0x000000180a0e7219 */ /* 0x100fe40000001203 */
[----:B------:R-:W-:Y:S02]  /*222d0*/  LOP3.LUT R21, RZ, R4, RZ, 0x33, !PT ;  /* 0x00000004ff157212 */ /* 0x000fe400078e33ff */
[-C--:B------:R-:W-:Y:S01]  /*222e0*/  SHF.R.U32.HI R5, RZ, R24.reuse, R3 ;  /* 0x00000018ff057219 */ /* 0x080fe20000011603 */
[----:B------:R-:W3:Y:S01]  /*222f0*/  LDC R28, c[0x0][0x638] ;  /* 0x00018e00ff1c7b82 */ /* 0x000ee20000000800 */
[----:B------:R-:W-:Y:S01]  /*22300*/  SHF.L.U32 R234, R7, R24, RZ ;  /* 0x0000001807ea7219 */ /* 0x000fe200000006ff */
[----:B------:R-:W-:-:S06]  /*22310*/  IMAD.MOV.U32 R4, RZ, RZ, R14 ;  /* 0x000000ffff047224 */ /* 0x000fcc00078e000e */
[----:B------:R-:W0:Y:S01]  /*22320*/  LDC R29, c[0x0][0x610] ;  /* 0x00018400ff1d7b82 */ /* 0x000e220000000800 */
[----:B----4-:R-:W-:Y:S05]  /*22330*/  @!P0 BRA `(.L_x_795) ;  /* 0x0000000000288947 */ /* 0x010fea0003800000 */
[----:B------:R-:W4:Y:S02]  /*22340*/  LDC R3, c[0x0][0x64c] ;  /* 0x00019300ff037b82 */ /* 0x000f240000000800 */
[----:B----4-:R-:W-:-:S05]  /*22350*/  IADD3 R3, P0, R14, R3, RZ ;  /* 0x000000030e037210 */ /* 0x010fca0007f1e0ff */
        /* <DEDUP_REMOVED lines=8> */
.L_x_795:
[----:B------:R-:W4:Y:S01]  /*223e0*/  LDC R3, c[0x0][0x65c] ;  /* 0x00019700ff037b82 */ /* 0x000f220000000800 */
[----:B0-2---:R-:W-:Y:S01]  /*223f0*/  SHF.R.U64 R0, R4, R25, R5 ;  /* 0x0000001904007219 */ /* 0x005fe20000001205 */
[----:B------:R-:W-:Y:S01]  /*22400*/  VIADD R7, R18, 0xffffffff ;  /* 0xffffffff12077836 */ /* 0x000fe20000000000 */
[----:B------:R-:W-:Y:S01]  /*22410*/  LOP3.LUT R5, R10, R21, RZ, 0xc0, !PT ;  /* 0x000000150a057212 */ /* 0x000fe200078ec0ff */
[----:B------:R-:W-:Y:S02]  /*22420*/  IMAD.MOV R13, RZ, RZ, -R13 ;  /* 0x000000ffff0d7224 */ /* 0x000fe400078e0a0d */
[----:B------:R-:W-:Y:S02]  /*22430*/  IMAD.MOV.U32 R4, RZ, RZ, 0x1 ;  /* 0x00000001ff047424 */ /* 0x000fe400078e00ff */
[----:B------:R-:W-:Y:S01]  /*22440*/  IMAD R234, R234, R0, R5 ;  /* 0x00000000eaea7224 */ /* 0x000fe200078e0205 */
[----:B------:R-:W-:Y:S02]  /*22450*/  LOP3.LUT R5, R12, R7, RZ, 0xc0, !PT ;  /* 0x000000070c057212 */ /* 0x000fe400078ec0ff */
[----:B----4-:R-:W-:Y:S01]  /*22460*/  ISETP.NE.AND P0, PT, R3, 0x1, PT ;  /* 0x000000010300780c */ /* 0x010fe20003f05270 */
[----:B------:R-:W-:-:S04]  /*22470*/  IMAD.MOV R3, RZ, RZ, -R0 ;  /* 0x000000ffff037224 */ /* 0x000fc800078e0a00 */
[----:B---3--:R-:W-:-:S04]  /*22480*/  IMAD R0, R3, R28, R14 ;  /* 0x0000001c03007224 */ /* 0x008fc800078e020e */
[----:B------:R-:W-:Y:S01]  /*22490*/  IMAD R3, R0, R18, R5 ;  /* 0x0000001200037224 */ /* 0x000fe200078e0205 */
[----:B------:R-:W-:-:S03]  /*224a0*/  PRMT R0, R4, 0x7610, R0 ;  /* 0x0000761004007816 */ /* 0x000fc60000000000 */
[----:B-1----:R-:W-:-:S04]  /*224b0*/  @P0 IMAD R19, R15, R13, R20 ;  /* 0x0000000d0f130224 */ /* 0x002fc800078e0214 */
[----:B------:R-:W-:-:S05]  /*224c0*/  IMAD R234, R234, R29, R19 ;  /* 0x0000001deaea7224 */ /* 0x000fca00078e0213 */
[----:B------:R-:W-:Y:S02]  /*224d0*/  SEL R19, R3, R234, !P0 ;  /* 0x000000ea03137207 */ /* 0x000fe40004000000 */
[----:B------:R-:W-:-:S07]  /*224e0*/  SEL R234, R234, R3, !P0 ;  /* 0x00000003eaea7207 */ /* 0x000fce0004000000 */
.L_x_793:
[----:B------:R-:W-:Y:S01]  /*224f0*/  LOP3.LUT P0, RZ, R0, 0xff, RZ, 0xc0, !PT ;  /* 0x000000ff00ff7812 */ /* 0x000fe2000780c0ff */
[----:B------:R-:W-:-:S12]  /*22500*/  IMAD.MOV.U32 R18, RZ, RZ, R234 ;  /* 0x000000ffff127224 */ /* 0x000fd800078e00ea */
[----:B------:R-:W-:Y:S05]  /*22510*/  @P0 BRA `(.L_x_796) ;  /* 0xfffffde800b40947 */ /* 0x000fea000383ffff */
[----:B------:R-:W-:Y:S05]  /*22520*/  EXIT ;  /* 0x000000000000794d */ /* 0x000fea0003800000 */
.L_x_3:
[----:B------:R-:W2:Y:S01]  /*22530*/  LDL R19, [R1+0x308] ;  /* 0x0003080001137983 */ /* 0x000ea20000100800 */
[----:B0-----:R-:W-:-:S03]  /*22540*/  ULDC.64 UR4, c[0x0][0x650] ;  /* 0x0001940000047ab9 */ /* 0x001fc60000000a00 */
[----:B------:R-:W3:Y:S01]  /*22550*/  LDL R20, [R1+0x304] ;  /* 0x0003040001147983 */ /* 0x000ee20000100800 */
[----:B------:R-:W-:Y:S01]  /*22560*/  PRMT R7, RZ, 0x7610, R7 ;  /* 0x00007610ff077816 */ /* 0x000fe20000000007 */
[----:B------:R-:W-:Y:S02]  /*22570*/  IMAD.MOV.U32 R2, RZ, RZ, -0x1 ;  /* 0xffffffffff027424 */ /* 0x000fe400078e00ff */
[----:B------:R-:W-:Y:S02]  /*22580*/  IMAD.MOV.U32 R3, RZ, RZ, -0x1 ;  /* 0xffffffffff037424 */ /* 0x000fe400078e00ff */
[----:B------:R-:W-:Y:S01]  /*22590*/  IMAD.MOV.U32 R11, RZ, RZ, -0x1 ;  /* 0xffffffffff0b7424 */ /* 0x000fe200078e00ff */
[----:B--2---:R-:W-:-:S04]  /*225a0*/  ISETP.GE.U32.AND P0, PT, R19, UR4, PT ;  /* 0x0000000413007c0c */ /* 0x004fc8000bf06070 */
[----:B---3--:R-:W-:-:S13]  /*225b0*/  ISETP.GE.U32.AND.EX P0, PT, R20, UR5, PT, P0 ;  /* 0x0000000514007c0c */ /* 0x008fda000bf06100 */
        /* <DEDUP_REMOVED lines=19> */
.L_x_798:
[--C-:B------:R-:W-:Y:S01]  /*226f0*/  SHF.R.U64 R12, R10, R14, R11.reuse ;  /* 0x0000000e0a0c7219 */ /* 0x100fe2000000120b */
[----:B------:R-:W-:Y:S01]  /*22700*/  IMAD.MOV.U32 R3, RZ, RZ, R20 ;  /* 0x000000ffff037224 */ /* 0x000fe200078e0014 */
[----:B------:R-:W-:Y:S01]  /*22710*/  I2FP.F32.U32 R8, R4 ;  /* 0x0000000400087245 */ /* 0x000fe20000201000 */
[----:B------:R-:W0:Y:S01]  /*22720*/  LDC R18, c[0x0][0x618] ;  /* 0x00018600ff127b82 */ /* 0x000e220000000800 */
[----:B------:R-:W-:Y:S01]  /*22730*/  SHF.R.U32.HI R2, RZ, R14, R11 ;  /* 0x0000000eff027219 */ /* 0x000fe2000001160b */
[----:B------:R-:W-:Y:S01]  /*22740*/  ULDC UR4, c[0x0][0x150] ;  /* 0x0000540000047ab9 */ /* 0x000fe20000000800 */
[----:B------:R-:W-:Y:S01]  /*22750*/  IADD3 R5, P0, RZ, -R12, RZ ;  /* 0x8000000cff057210 */ /* 0x000fe20007f1e0ff */
[----:B------:R-:W-:Y:S01]  /*22760*/  FMUL R9, R8, UR4 ;  /* 0x0000000408097c20 */ /* 0x000fe20008400000 */
[----:B------:R-:W-:-:S03]  /*22770*/  ULDC UR4, c[0x0][0x154] ;  /* 0x0000550000047ab9 */ /* 0x000fc60000000800 */
[----:B------:R-:W1:Y:S01]  /*22780*/  LDC.64 R20, c[0x0][0x640] ;  /* 0x00019000ff147b82 */ /* 0x000e620000000a00 */
[----:B------:R-:W-:Y:S01]  /*22790*/  IMAD.X R7, RZ, RZ, ~R2, P0 ;  /* 0x000000ffff077224 */ /* 0x000fe200000e0e02 */
[----:B------:R-:W2:Y:S01]  /*227a0*/  F2I.U32.TRUNC.NTZ R9, R9 ;  /* 0x0000000900097305 */ /* 0x000ea2000020f000 */
[----:B------:R-:W-:Y:S02]  /*227b0*/  IMAD.MOV.U32 R2, RZ, RZ, R19 ;  /* 0x000000ffff027224 */ /* 0x000fe400078e0013 */
[-C--:B------:R-:W-:Y:S02]  /*227c0*/  IMAD R8, R7, R16.reuse, RZ ;  /* 0x0000001007087224 */ /* 0x080fe400078e02ff */
[C---:B------:R-:W-:Y:S01]  /*227d0*/  IMAD.WIDE.U32 R2, R5.reuse, R16, R2 ;  /* 0x0000001005027225 */ /* 0x040fe200078e0002 */
[----:B------:R-:W3:Y:S03]  /*227e0*/  LDC R11, c[0x0][0x144] ;  /* 0x00005100ff0b7b82 */ /* 0x000ee60000000800 */
[----:B------:R-:W-:-:S02]  /*227f0*/  IMAD R5, R5, R17, R8 ;  /* 0x0000001105057224 */ /* 0x000fc400078e0208 */
[----:B------:R-:W-:Y:S02]  /*22800*/  IMAD.MOV.U32 R8, RZ, RZ, -0x1 ;  /* 0xffffffffff087424 */ /* 0x000fe400078e00ff */
[----:B------:R-:W-:Y:S01]  /*22810*/  IMAD.IADD R3, R3, 0x1, R5 ;  /* 0x0000000103037824 */ /* 0x000fe200078e0205 */
[----:B------:R-:W4:Y:S01]  /*22820*/  LDC R14, c[0x0][0x608] ;  /* 0x00018200ff0e7b82 */ /* 0x000f220000000800 */
[----:B------:R-:W-:-:S03]  /*22830*/  I2FP.F32.U32 R5, R6 ;  /* 0x0000000600057245 */ /* 0x000fc60000201000 */
[-C--:B0-----:R-:W-:Y:S01]  /*22840*/  SHF.R.U64 R10, R2, R18.reuse, R3 ;  /* 0x00000012020a7219 */ /* 0x081fe20000001203 */
[----:B--2---:R-:W-:Y:S01]  /*22850*/  IMAD.MOV R2, RZ, RZ, -R9 ;  /* 0x000000ffff027224 */ /* 0x004fe200078e0a09 */
[----:B------:R-:W-:Y:S01]  /*22860*/  SHF.R.U32.HI R3, RZ, R18, R3 ;  /* 0x00000012ff037219 */ /* 0x000fe20000011603 */
[----:B------:R-:W-:Y:S01]  /*22870*/  FMUL R5, R5, UR4 ;  /* 0x0000000405057c20 */ /* 0x000fe20008400000 */
[----:B------:R-:W0:Y:S01]  /*22880*/  LDC R7, c[0x0][0x658] ;  /* 0x00019600ff077b82 */ /* 0x000e220000000800 */
[----:B-1----:R-:W-:-:S04]  /*22890*/  ISETP.NE.U32.AND P0, PT, R20, RZ, PT ;  /* 0x000000ff1400720c */ /* 0x002fc80003f05070 */
[----:B------:R-:W-:-:S03]  /*228a0*/  ISETP.NE.AND.EX P0, PT, R21, RZ, PT, P0 ;  /* 0x000000ff1500720c */ /* 0x000fc60003f05300 */
[----:B------:R-:W1:Y:S01]  /*228b0*/  LDC R17, c[0x0][0x148] ;  /* 0x00005200ff117b82 */ /* 0x000e620000000800 */
[----:B---3--:R-:W-:Y:S02]  /*228c0*/  IMAD R19, R11, R2, R4 ;  /* 0x000000020b137224 */ /* 0x008fe400078e0204 */
[----:B------:R-:W-:-:S05]  /*228d0*/  IMAD.MOV.U32 R4, RZ, RZ, 0x1 ;  /* 0x00000001ff047424 */ /* 0x000fca00078e00ff */
[----:B------:R-:W2:Y:S01]  /*228e0*/  LDC R16, c[0x0][0x600] ;  /* 0x00018000ff107b82 */ /* 0x000ea20000000800 */
[-CC-:B----4-:R-:W-:Y:S02]  /*228f0*/  SHF.R.U64 R13, R10, R14.reuse, R3.reuse ;  /* 0x0000000e0a0d7219 */ /* 0x190fe40000001203 */
[----:B------:R-:W-:Y:S02]  /*22900*/  SHF.R.U32.HI R2, RZ, R14, R3 ;  /* 0x0000000eff027219 */ /* 0x000fe40000011603 */
[----:B------:R3:W4:Y:S03]  /*22910*/  F2I.U32.TRUNC.NTZ R14, R5 ;  /* 0x00000005000e7305 */ /* 0x000726000020f000 */
[----:B------:R-:W1:Y:S01]  /*22920*/  LDC R22, c[0x0][0x648] ;  /* 0x00019200ff167b82 */ /* 0x000e620000000800 */
[-C--:B0-----:R-:W-:Y:S02]  /*22930*/  SHF.R.U64 R15, R13, R7.reuse, R2 ;  /* 0x000000070d0f7219 */ /* 0x081fe40000001202 */
[----:B------:R-:W-:-:S02]  /*22940*/  SHF.L.U32 R8, R8, R7, RZ ;  /* 0x0000000708087219 */ /* 0x000fc400000006ff */
[-C--:B------:R-:W-:Y:S01]  /*22950*/  SHF.R.U32.HI R3, RZ, R7.reuse, R2 ;  /* 0x00000007ff037219 */ /* 0x080fe20000011602 */
[----:B------:R-:W-:Y:S01]  /*22960*/  IMAD.MOV.U32 R2, RZ, RZ, R15 ;  /* 0x000000ffff027224 */ /* 0x000fe200078e000f */
[----:B------:R-:W-:Y:S01]  /*22970*/  SHF.L.U32 R18, R4, R7, RZ ;  /* 0x0000000704127219 */ /* 0x000fe200000006ff */
[----:B------:R-:W0:Y:S01]  /*22980*/  LDC R23, c[0x0][0x638] ;  /* 0x00018e00ff177b82 */ /* 0x000e220000000800 */
[----:B------:R-:W-:-:S07]  /*22990*/  LOP3.LUT R24, RZ, R8, RZ, 0x33, !PT ;  /* 0x00000008ff187212 */ /* 0x000fce00078e33ff */
[----:B------:R-:W0:Y:S01]  /*229a0*/  LDC R25, c[0x0][0x610] ;  /* 0x00018400ff197b82 */ /* 0x000e220000000800 */
[----:B---34-:R-:W-:Y:S05]  /*229b0*/  @!P0 BRA `(.L_x_799) ;  /* 0x0000000000288947 */ /* 0x018fea0003800000 */
        /* <DEDUP_REMOVED lines=10> */
.L_x_799:
[----:B------:R-:W3:Y:S01]  /*22a60*/  LDC R4, c[0x0][0x65c] ;  /* 0x00019700ff047b82 */ /* 0x000ee20000000800 */
[----:B-1----:R-:W-:Y:S01]  /*22a70*/  SHF.R.U64 R3, R2, R22, R3 ;  /* 0x0000001602037219 */ /* 0x002fe20000001203 */
[----:B--2---:R-:W-:Y:S01]  /*22a80*/  VIADD R5, R16, 0xffffffff ;  /* 0xffffffff10057836 */ /* 0x004fe20000000000 */
[----:B------:R-:W-:Y:S01]  /*22a90*/  LOP3.LUT R2, R13, R24, RZ, 0xc0, !PT ;  /* 0x000000180d027212 */ /* 0x000fe200078ec0ff */
[----:B------:R-:W-:Y:S02]  /*22aa0*/  IMAD.MOV R14, RZ, RZ, -R14 ;  /* 0x000000ffff0e7224 */ /* 0x000fe400078e0a0e */
[----:B------:R-:W-:Y:S01]  /*22ab0*/  IMAD.MOV.U32 R7, RZ, RZ, 0x1 ;  /* 0x00000001ff077424 */ /* 0x000fe200078e00ff */
[----:B------:R-:W-:Y:S01]  /*22ac0*/  LOP3.LUT R10, R10, R5, RZ, 0xc0, !PT ;  /* 0x000000050a0a7212 */ /* 0x000fe200078ec0ff */
[----:B------:R-:W-:Y:S02]  /*22ad0*/  IMAD R2, R18, R3, R2 ;  /* 0x0000000312027224 */ /* 0x000fe400078e0202 */
[----:B------:R-:W-:Y:S01]  /*22ae0*/  IMAD.MOV.U32 R11, RZ, RZ, R12 ;  /* 0x000000ffff0b7224 */ /* 0x000fe200078e000c */
[----:B---3--:R-:W-:Y:S01]  /*22af0*/  ISETP.NE.AND P0, PT, R4, 0x1, PT ;  /* 0x000000010400780c */ /* 0x008fe20003f05270 */
[----:B------:R-:W-:-:S04]  /*22b00*/  IMAD.MOV R4, RZ, RZ, -R3 ;  /* 0x000000ffff047224 */ /* 0x000fc800078e0a03 */
[----:B0-----:R-:W-:-:S04]  /*22b10*/  IMAD R3, R4, R23, R15 ;  /* 0x0000001704037224 */ /* 0x001fc800078e020f */
[----:B------:R-:W-:-:S04]  /*22b20*/  IMAD R5, R3, R16, R10 ;  /* 0x0000001003057224 */ /* 0x000fc800078e020a */
[----:B------:R-:W-:-:S04]  /*22b30*/  @P0 IMAD R19, R17, R14, R6 ;  /* 0x0000000e11130224 */ /* 0x000fc800078e0206 */
[----:B------:R-:W-:-:S05]  /*22b40*/  IMAD R2, R2, R25, R19 ;  /* 0x0000001902027224 */ /* 0x000fca00078e0213 */
[----:B------:R-:W-:Y:S02]  /*22b50*/  SEL R3, R5, R2, !P0 ;  /* 0x0000000205037207 */ /* 0x000fe40004000000 */
[----:B------:R-:W-:-:S07]  /*22b60*/  SEL R2, R2, R5, !P0 ;  /* 0x0000000502027207 */ /* 0x000fce0004000000 */
.L_x_797:
[----:B------:R-:W-:-:S08]  /*22b70*/  NOP ;  /* 0x0000000000007918 */ /* 0x000fd00000000000 */
[----:B------:R-:W0:-:S00]  /*22b80*/  USETMAXREG.DEALLOC.CTAPOOL 0x18 ;  /* 0x00000018000079c8 */ /* 0x000e0000080e0500 */
[----:B0-----:R-:W-:-:S13]  /*22b90*/  ISETP.NE.AND P0, PT, R0, RZ, PT ;  /* 0x000000ff0000720c */ /* 0x001fda0003f05270 */
[----:B------:R-:W-:Y:S05]  /*22ba0*/  @P0 EXIT ;  /* 0x000000000000094d */ /* 0x000fea0003800000 */
[----:B------:R-:W-:Y:S01]  /*22bb0*/  LOP3.LUT P0, RZ, R7, 0xff, RZ, 0xc0, !PT ;  /* 0x000000ff07ff7812 */ /* 0x000fe2000780c0ff */
[----:B------:R-:W-:Y:S02]  /*22bc0*/  IMAD.MOV.U32 R7, RZ, RZ, 0x1 ;  /* 0x00000001ff077424 */ /* 0x000fe400078e00ff */
[----:B------:R-:W-:-:S10]  /*22bd0*/  IMAD.MOV.U32 R8, RZ, RZ, RZ ;  /* 0x000000ffff087224 */ /* 0x000fd400078e00ff */
[----:B------:R-:W-:Y:S05]  /*22be0*/  @!P0 BRA `(.L_x_800) ;  /* 0x0000000c00548947 */ /* 0x000fea0003800000 */
[----:B------:R-:W2:Y:S01]  /*22bf0*/  LDL R4, [R1+0x300] ;  /* 0x0003000001047983 */ /* 0x000ea20000100800 */
[----:B------:R-:W0:Y:S01]  /*22c00*/  LDC R0, c[0x0][0x28c] ;  /* 0x0000a300ff007b82 */ /* 0x000e220000000800 */
[----:B------:R-:W-:Y:S01]  /*22c10*/  ULDC UR5, c[0x0][0x600] ;  /* 0x0001800000057ab9 */ /* 0x000fe20000000800 */
[----:B------:R-:W1:Y:S01]  /*22c20*/  S2R R5, SR_TID.X ;  /* 0x0000000000057919 */ /* 0x000e620000002100 */
[----:B------:R-:W-:Y:S01]  /*22c30*/  ULDC UR4, c[0x0][0xc] ;  /* 0x0000030000047ab9 */ /* 0x000fe20000000800 */
[----:B------:R-:W-:Y:S01]  /*22c40*/  UIADD3 UR16, UR5, -0x1, URZ ;  /* 0xffffffff05107890 */ /* 0x000fe2000fffe03f */
[----:B------:R-:W-:Y:S02]  /*22c50*/  ULDC UR6, c[0x0][0x658] ;  /* 0x0001960000067ab9 */ /* 0x000fe40000000800 */
[----:B------:R-:W-:Y:S01]  /*22c60*/  ULDC UR5, c[0x0][0x10] ;  /* 0x0000040000057ab9 */ /* 0x000fe20000000800 */
[----:B------:R-:W-:Y:S01]  /*22c70*/  UMOV UR7, 0xffffffff ;  /* 0xffffffff00077882 */ /* 0x000fe20000000000 */
[----:B------:R-:W-:Y:S01]  /*22c80*/  UMOV UR8, 0x1 ;  /* 0x0000000100087882 */ /* 0x000fe20000000000 */
[----:B------:R-:W-:Y:S01]  /*22c90*/  UIMAD.WIDE.U32 UR4, UR4, UR5, URZ ;  /* 0x00000005040472a5 */ /* 0x000fe2000f8e003f */
[----:B0-----:R-:W-:Y:S01]  /*22ca0*/  VIADD R0, R0, 0x1f ;  /* 0x0000001f00007836 */ /* 0x001fe20000000000 */
[----:B------:R-:W-:Y:S01]  /*22cb0*/  USHF.L.U32 UR7, UR7, UR6, URZ ;  /* 0x0000000607077299 */ /* 0x000fe2000800063f */
[----:B-1----:R-:W-:-:S02]  /*22cc0*/  LOP3.LUT P2, RZ, R5, 0x7f, RZ, 0xc0, !PT ;  /* 0x0000007f05ff7812 */ /* 0x002fc4000784c0ff */
[----:B------:R-:W-:Y:S02]  /*22cd0*/  LOP3.LUT P0, RZ, R5, 0x1f, RZ, 0xc0, !PT ;  /* 0x0000001f05ff7812 */ /* 0x000fe4000780c0ff */
[----:B------:R-:W-:-:S04]  /*22ce0*/  SHF.R.S32.HI R5, RZ, 0x1f, R0 ;  /* 0x0000001fff057819 */ /* 0x000fc80000011400 */
[----:B------:R-:W-:Y:S01]  /*22cf0*/  LEA.HI R0, R5, R0, RZ, 0x5 ;  /* 0x0000000005007211 */ /* 0x000fe200078f28ff */
[----:B------:R-:W-:-:S03]  /*22d00*/  USHF.L.U32 UR18, UR8, UR6, URZ ;  /* 0x0000000608127299 */ /* 0x000fc6000800063f */
[----:B------:R-:W-:Y:S01]  /*22d10*/  SHF.R.S32.HI R0, RZ, 0x5, R0 ;  /* 0x00000005ff007819 */ /* 0x000fe20000011400 */
[----:B------:R-:W-:Y:S01]  /*22d20*/  ULDC UR6, c[0x0][0x14] ;  /* 0x0000050000067ab9 */ /* 0x000fe20000000800 */
[----:B------:R-:W-:Y:S01]  /*22d30*/  BSSY B0, `(.L_x_800) ;  /* 0x00000c0000007945 */ /* 0x000fe20003800000 */
[----:B------:R-:W-:Y:S01]  /*22d40*/  UIMAD.WIDE.U32 UR20, UR4, UR6, URZ ;  /* 0x00000006041472a5 */ /* 0x000fe2000f8e003f */
[----:B------:R-:W-:Y:S01]  /*22d50*/  IMAD.MOV.U32 R10, RZ, RZ, 0x1 ;  /* 0x00000001ff0a7424 */ /* 0x000fe200078e00ff */
[----:B------:R-:W-:Y:S01]  /*22d60*/  UIMAD UR13, UR5, UR6, URZ ;  /* 0x00000006050d72a4 */ /* 0x000fe2000f8e023f */
[----:B------:R-:W-:Y:S01]  /*22d70*/  PLOP3.LUT P0, PT, P0, P2, PT, 0x8a, 0x0 ;  /* 0x000000000000781c */ /* 0x000fe20000705172 */
[----:B------:R-:W-:Y:S02]  /*22d80*/  IMAD.MOV.U32 R7, RZ, RZ, 0x1 ;  /* 0x00000001ff077424 */ /* 0x000fe400078e00ff */
[----:B------:R-:W-:Y:S02]  /*22d90*/  IMAD.MOV.U32 R8, RZ, RZ, RZ ;  /* 0x000000ffff087224 */ /* 0x000fe400078e00ff */
[----:B------:R-:W-:Y:S01]  /*22da0*/  VIADD R16, R0, 0x1 ;  /* 0x0000000100107836 */ /* 0x000fe20000000000 */
[----:B------:R-:W-:-:S02]  /*22db0*/  ULOP3.LUT UR17, URZ, UR7, URZ, 0x33, !UPT ;  /* 0x000000073f117292 */ /* 0x000fc4000f8e333f */
[----:B------:R-:W-:Y:S01]  /*22dc0*/  UIADD3 UR13, UR21, UR13, URZ ;  /* 0x0000000d150d7290 */ /* 0x000fe2000fffe03f */
[----:B------:R-:W-:Y:S01]  /*22dd0*/  ULDC.64 UR22, c[0x0][0x198] ;  /* 0x0000660000167ab9 */ /* 0x000fe20000000a00 */
[----:B--2---:R-:W-:-:S10]  /*22de0*/  LOP3.LUT R6, R4, 0x2, RZ, 0xfc, !PT ;  /* 0x0000000204067812 */ /* 0x004fd400078efcff */
.L_x_812:
[----:B------:R-:W-:-:S03]  /*22df0*/  UMOV UR4, 0xffffffff ;  /* 0xffffffff00047882 */ /* 0x000fc60000000000 */
[----:B------:R-:W-:Y:S05]  /*22e00*/  BRA.DIV UR4, `(.L_x_801) ;  /* 0x0000001204047947 */ /* 0x000fea000b800000 */
[----:B------:R-:W-:-:S13]  /*22e10*/  ELECT P6, URZ, PT ;  /* 0x00000000003f782f */ /* 0x000fda00038c0000 */
.L_x_825:
[----:B------:R-:W0:Y:S01]  /*22e20*/  LDC R4, c[0x0][0x28c] ;  /* 0x0000a300ff047b82 */ /* 0x000e220000000800 */
[----:B------:R-:W-:Y:S01]  /*22e30*/  BSSY B1, `(.L_x_802) ;  /* 0x0000037000017945 */ /* 0x000fe20003800000 */
[----:B0-----:R-:W-:-:S13]  /*22e40*/  ISETP.LT.OR P6, PT, R4, 0x1, !P6 ;  /* 0x000000010400780c */ /* 0x001fda00077c1670 */
[----:B------:R-:W-:Y:S05]  /*22e50*/  @P6 BRA `(.L_x_803) ;  /* 0x0000000000d06947 */ /* 0x000fea0003800000 */
[----:B------:R-:W-:Y:S02]  /*22e60*/  IMAD R3, R3, 0x180, RZ ;  /* 0x0000018003037824 */ /* 0x000fe400078e02ff */
[----:B------:R-:W-:Y:S02]  /*22e70*/  IMAD R2, R2, 0xc0, RZ ;  /* 0x000000c002027824 */ /* 0x000fe400078e02ff */
[----:B------:R-:W-:Y:S02]  /*22e80*/  IMAD.MOV.U32 R14, RZ, RZ, RZ ;  /* 0x000000ffff0e7224 */ /* 0x000fe400078e00ff */
[----:B------:R-:W-:Y:S02]  /*22e90*/  IMAD.MOV.U32 R4, RZ, RZ, R16 ;  /* 0x000000ffff047224 */ /* 0x000fe400078e0010 */
[----:B------:R-:W-:Y:S02]  /*22ea0*/  IMAD.MOV.U32 R5, RZ, RZ, R7 ;  /* 0x000000ffff057224 */ /* 0x000fe400078e0007 */
[----:B------:R-:W-:-:S07]  /*22eb0*/  IMAD.MOV.U32 R9, RZ, RZ, R8 ;  /* 0x000000ffff097224 */ /* 0x000fce00078e0008 */
.L_x_807:
[----:B------:R-:W0:Y:S01]  /*22ec0*/  S2R R13, SR_CgaCtaId ;  /* 0x00000000000d7919 */ /* 0x000e220000008800 */
[----:B------:R-:W-:Y:S02]  /*22ed0*/  MOV R12, 0x400 ;  /* 0x00000400000c7802 */ /* 0x000fe40000000f00 */
[----:B------:R-:W-:Y:S02]  /*22ee0*/  SHF.L.U32 R18, R5, 0x1f, RZ ;  /* 0x0000001f05127819 */ /* 0x000fe400000006ff */
[----:B0-----:R-:W-:-:S05]  /*22ef0*/  LEA R12, R13, R12, 0x18 ;  /* 0x0000000c0d0c7211 */ /* 0x001fca00078ec0ff */
[----:B------:R-:W-:-:S04]  /*22f00*/  IMAD R13, R9, 0x8, R12 ;  /* 0x00000008090d7824 */ /* 0x000fc800078e020c */
[----:B------:R-:W0:Y:S02]  /*22f10*/  SYNCS.PHASECHK.TRANS64.TRYWAIT P1, [R13+URZ+0x30], R18 ;  /* 0x000030120d0075a7 */ /* 0x000e24000802017f */
[----:B0-----:R-:W-:Y:S05]  /*22f20*/  @!P1 BRA `(.L_x_804) ;  /* 0x0000000c00dc9947 */ /* 0x001fea0003800000 */
.L_x_826:
[----:B0-----:R-:W0:Y:S01]  /*22f30*/  @!P2 LDC R18, c[0x0][0x500] ;  /* 0x00014000ff12ab82 */ /* 0x001e220000000800 */
[----:B------:R-:W-:-:S04]  /*22f40*/  PRMT R15, R6, 0x9910, RZ ;  /* 0x00009910060f7816 */ /* 0x000fc800000000ff */
[----:B------:R-:W-:Y:S01]  /*22f50*/  ISETP.NE.AND P1, PT, R15, 0x2, PT ;  /* 0x000000020f00780c */ /* 0x000fe20003f25270 */
[----:B0-----:R0:W-:-:S12]  /*22f60*/  @!P2 SYNCS.ARRIVE.TRANS64 RZ, [R13+URZ], R18 ;  /* 0x000000120dffa9a7 */ /* 0x0011d8000800003f */
[----:B------:R-:W-:Y:S05]  /*22f70*/  @P1 BRA `(.L_x_805) ;  /* 0x0000000000041947 */ /* 0x000fea0003800000 */
[----:B------:R-:W-:Y:S01]  /*22f80*/  BPT.TRAP 0x1 ;  /* 0x000000040000795c */ /* 0x000fe20000300000 */
.L_x_805:
[----:B------:R-:W-:Y:S05]  /*22f90*/  @P0 BRA `(.L_x_806) ;  /* 0x0000000000040947 */ /* 0x000fea0003800000 */
[----:B------:R-:W-:Y:S01]  /*22fa0*/  BPT.TRAP 0x1 ;  /* 0x000000040000795c */ /* 0x000fe20000300000 */
.L_x_806:
[----:B------:R-:W-:Y:S01]  /*22fb0*/  R2UR UR9, R13 ;  /* 0x000000000d0972ca */ /* 0x000fe200000e0000 */
[C-C-:B0-----:R-:W-:Y:S01]  /*22fc0*/  IMAD R13, R9.reuse, 0x3000, R12.reuse ;  /* 0x00003000090d7824 */ /* 0x141fe200078e020c */
[----:B------:R-:W-:Y:S01]  /*22fd0*/  UIADD3 UR4, UP0, UR22, 0xf0, URZ ;  /* 0x000000f016047890 */ /* 0x000fe2000ff1e03f */
[----:B------:R-:W-:Y:S01]  /*22fe0*/  IMAD R12, R9, 0x6000, R12 ;  /* 0x00006000090c7824 */ /* 0x000fe200078e020c */
[----:B------:R-:W-:Y:S01]  /*22ff0*/  R2UR UR11, R2 ;  /* 0x00000000020b72ca */ /* 0x000fe200000e0000 */
[----:B------:R-:W-:Y:S01]  /*23000*/  VIADD R4, R4, 0xffffffff ;  /* 0xffffffff04047836 */ /* 0x000fe20000000000 */
[----:B------:R-:W-:Y:S01]  /*23010*/  R2UR UR5, R13 ;  /* 0x000000000d0572ca */ /* 0x000fe200000e0000 */
[----:B------:R-:W-:Y:S01]  /*23020*/  UIADD3 UR24, UP1, UR22, 0x1f0, URZ ;  /* 0x000001f016187890 */ /* 0x000fe2000ff3e03f */
[----:B------:R-:W-:Y:S01]  /*23030*/  R2UR UR8, R12 ;  /* 0x000000000c0872ca */ /* 0x000fe200000e0000 */
[----:B------:R-:W-:Y:S01]  /*23040*/  VIADD R9, R9, 0x1 ;  /* 0x0000000109097836 */ /* 0x000fe20000000000 */
[----:B------:R-:W-:Y:S01]  /*23050*/  R2UR UR10, R14 ;  /* 0x000000000e0a72ca */ /* 0x000fe200000e0000 */
[----:B------:R-:W-:Y:S01]  /*23060*/  UIADD3.X UR25, URZ, UR23, URZ, UP1, !UPT ;  /* 0x000000173f197290 */ /* 0x000fe20008ffe43f */
[----:B------:R-:W-:Y:S01]  /*23070*/  R2UR UR12, R11 ;  /* 0x000000000b0c72ca */ /* 0x000fe200000e0000 */
[----:B------:R-:W-:Y:S01]  /*23080*/  UMOV UR6, 0x0 ;  /* 0x0000000000067882 */ /* 0x000fe20000000000 */
[----:B------:R-:W-:Y:S01]  /*23090*/  R2UR UR19, R3 ;  /* 0x00000000031372ca */ /* 0x000fe200000e0000 */
[----:B------:R-:W-:Y:S01]  /*230a0*/  UMOV UR7, 0x10000000 ;  /* 0x1000000000077882 */ /* 0x000fe20000000000 */
[----:B------:R-:W-:Y:S01]  /*230b0*/  ISETP.GT.AND P3, PT, R4, 0x1, PT ;  /* 0x000000010400780c */ /* 0x000fe20003f64270 */
[----:B------:R-:W-:Y:S01]  /*230c0*/  VIADD R14, R14, 0x20 ;  /* 0x000000200e0e7836 */ /* 0x000fe20000000000 */
[----:B------:R-:W-:Y:S01]  /*230d0*/  ISETP.NE.AND P1, PT, R9, 0x6, PT ;  /* 0x000000060900780c */ /* 0x000fe20003f25270 */
[----:B------:R-:W-:-:S02]  /*230e0*/  UIADD3 UR14, UR5, 0x180, URZ ;  /* 0x00000180050e7890 */ /* 0x000fc4000fffe03f */
[----:B------:R-:W-:Y:S01]  /*230f0*/  UIADD3.X UR5, URZ, UR23, URZ, UP0, !UPT ;  /* 0x000000173f057290 */ /* 0x000fe200087fe43f */
[----:B------:R-:W-:Y:S01]  /*23100*/  SEL R12, RZ, 0x1, P1 ;  /* 0x00000001ff0c7807 */ /* 0x000fe20000800000 */
[----:B------:R-:W-:Y:S01]  /*23110*/  UIADD3 UR15, UR8, 0x12180, URZ ;  /* 0x00012180080f7890 */ /* 0x000fe2000fffe03f */
[----:B------:R-:W-:Y:S02]  /*23120*/  SEL R9, R9, RZ, P1 ;  /* 0x000000ff09097207 */ /* 0x000fe40000800000 */
[----:B------:R-:W-:Y:S01]  /*23130*/  UMOV UR8, UR14 ;  /* 0x0000000e00087c82 */ /* 0x000fe20008000000 */
[----:B------:R-:W-:-:S03]  /*23140*/  LOP3.LUT R5, R5, R12, RZ, 0x3c, !PT ;  /* 0x0000000c05057212 */ /* 0x000fc600078e3cff */
[----:B------:R0:W-:Y:S02]  /*23150*/  UTMALDG.3D [UR8], [UR4], desc[UR6] ;  /* 0x00000608040075b4 */ /* 0x0001e40008011000 */
[----:B0-----:R-:W-:Y:S01]  /*23160*/  UMOV UR8, UR15 ;  /* 0x0000000f00087c82 */ /* 0x001fe20008000000 */
[----:B------:R-:W-:Y:S02]  /*23170*/  UMOV UR11, UR19 ;  /* 0x00000013000b7c82 */ /* 0x000fe40008000000 */
[----:B------:R0:W-:Y:S02]  /*23180*/  UTMALDG.3D [UR8], [UR24], desc[UR6] ;  /* 0x00000608180075b4 */ /* 0x0001e40008011000 */
[----:B0-----:R-:W-:Y:S05]  /*23190*/  @P3 BRA `(.L_x_807) ;  /* 0xfffffffc00483947 */ /* 0x001fea000383ffff */
.L_x_803:
[----:B------:R-:W-:Y:S05]  /*231a0*/  BSYNC B1 ;  /* 0x0000000000017941 */ /* 0x000fea0003800000 */
.L_x_802:
[----:B------:R-:W2:Y:S01]  /*231b0*/  LDL.LU R15, [R1+0x304] ;  /* 0x00030400010f7983 */ /* 0x000ea20000300800 */
[----:B------:R-:W-:Y:S01]  /*231c0*/  LOP3.LUT P1, RZ, R10, 0xff, RZ, 0xc0, !PT ;  /* 0x000000ff0aff7812 */ /* 0x000fe2000782c0ff */
[C---:B------:R-:W-:Y:S01]  /*231d0*/  IMAD.IADD R5, R0.reuse, 0x1, R8 ;  /* 0x0000000100057824 */ /* 0x040fe200078e0208 */
[----:B------:R-:W-:Y:S01]  /*231e0*/  ULDC.64 UR4, c[0x0][0x650] ;  /* 0x0001940000047ab9 */ /* 0x000fe20000000a00 */
[----:B------:R-:W3:Y:S01]  /*231f0*/  LDL.LU R12, [R1+0x308] ;  /* 0x00030800010c7983 */ /* 0x000ee20000300800 */
[----:B------:R-:W-:Y:S01]  /*23200*/  ISETP.GE.U32.AND P3, PT, R0, 0x6, PT ;  /* 0x000000060000780c */ /* 0x000fe20003f66070 */
[----:B------:R-:W-:Y:S01]  /*23210*/  BSSY B1, `(.L_x_808) ;  /* 0x000006f000017945 */ /* 0x000fe20003800000 */
[----:B------:R-:W-:Y:S01]  /*23220*/  IMAD.MOV.U32 R11, RZ, RZ, -0x1 ;  /* 0xffffffffff0b7424 */ /* 0x000fe200078e00ff */
[----:B------:R-:W-:-:S06]  /*23230*/  PRMT R10, RZ, 0x7610, R10 ;  /* 0x00007610ff0a7816 */ /* 0x000fcc000000000a */
[----:B------:R-:W0:Y:S01]  /*23240*/  @P1 S2R R3, SR_CgaCtaId ;  /* 0x0000000000031919 */ /* 0x000e220000008800 */
[----:B------:R-:W-:-:S04]  /*23250*/  @P1 MOV R2, 0x400 ;  /* 0x0000040000021802 */ /* 0x000fc80000000f00 */
[----:B0-----:R-:W-:-:S04]  /*23260*/  @P1 LEA R2, R3, R2, 0x18 ;  /* 0x0000000203021211 */ /* 0x001fc800078ec0ff */
[----:B------:R0:W-:Y:S01]  /*23270*/  @P1 SYNCS.ARRIVE.TRANS64.A1T0 RZ, [R2+URZ+0x78], RZ ;  /* 0x000078ff02ff19a7 */ /* 0x0001e2000810003f */
[----:B------:R-:W-:-:S04]  /*23280*/  ISETP.GT.U32.AND P1, PT, R5, 0x5, PT ;  /* 0x000000050500780c */ /* 0x000fc80003f24070 */
[----:B------:R-:W-:Y:S01]  /*23290*/  ISETP.LT.U32.AND P1, PT, R0, 0x6, P1 ;  /* 0x000000060000780c */ /* 0x000fe20000f21070 */
[----:B0-----:R-:W-:-:S03]  /*232a0*/  IMAD.WIDE.U32 R2, R5, -0x55555555, RZ ;  /* 0xaaaaaaab05027825 */ /* 0x001fc600078e00ff */
[----:B------:R-:W-:Y:S02]  /*232b0*/  SEL R2, RZ, 0x1, !P1 ;  /* 0x00000001ff027807 */ /* 0x000fe40004800000 */
[----:B------:R-:W-:Y:S01]  /*232c0*/  SHF.R.U32.HI R4, RZ, 0x2, R3 ;  /* 0x00000002ff047819 */ /* 0x000fe20000011603 */
[----:B------:R-:W-:Y:S01]  /*232d0*/  IMAD.MOV.U32 R3, RZ, RZ, -0x1 ;  /* 0xffffffffff037424 */ /* 0x000fe200078e00ff */
[----:B------:R-:W-:Y:S01]  /*232e0*/  LOP3.LUT R7, R7, R2, RZ, 0x3c, !PT ;  /* 0x0000000207077212 */ /* 0x000fe200078e3cff */
[----:B------:R-:W-:Y:S02]  /*232f0*/  IMAD.MOV.U32 R2, RZ, RZ, -0x1 ;  /* 0xffffffffff027424 */ /* 0x000fe400078e00ff */
[----:B------:R-:W-:Y:S01]  /*23300*/  IMAD R8, R4, -0x6, R5 ;  /* 0xfffffffa04087824 */ /* 0x000fe200078e0205 */
[--C-:B------:R-:W-:Y:S02]  /*23310*/  @P3 LOP3.LUT R7, R7, 0x1, R4.reuse, 0x78, !PT ;  /* 0x0000000107073812 */ /* 0x100fe400078e7804 */
[----:B------:R-:W-:-:S02]  /*23320*/  PRMT R4, RZ, 0x7610, R4 ;  /* 0x00007610ff047816 */ /* 0x000fc40000000004 */
[----:B---3--:R-:W-:-:S04]  /*23330*/  IADD3 R12, P1, R12, UR20, RZ ;  /* 0x000000140c0c7c10 */ /* 0x008fc8000ff3e0ff */
[----:B--2---:R-:W-:Y:S01]  /*23340*/  IADD3.X R15, R15, UR13, RZ, P1, !PT ;  /* 0x0000000d0f0f7c10 */ /* 0x004fe20008ffe4ff */
[----:B------:R0:W-:Y:S01]  /*23350*/  STL [R1+0x308], R12 ;  /* 0x0003080c01007387 */ /* 0x0001e20000100800 */
[----:B------:R-:W-:-:S03]  /*23360*/  ISETP.GE.U32.AND P1, PT, R12, UR4, PT ;  /* 0x000000040c007c0c */ /* 0x000fc6000bf26070 */
[----:B------:R0:W-:Y:S01]  /*23370*/  STL [R1+0x304], R15 ;  /* 0x0003040f01007387 */ /* 0x0001e20000100800 */
[----:B------:R-:W-:-:S13]  /*23380*/  ISETP.GE.U32.AND.EX P1, PT, R15, UR5, PT, P1 ;  /* 0x000000050f007c0c */ /* 0x000fda000bf26110 */
[----:B0-----:R-:W-:Y:S05]  /*23390*/  @P1 BRA `(.L_x_809) ;  /* 0x0000000400581947 */ /* 0x001fea0003800000 */
[----:B------:R-:W0:Y:S01]  /*233a0*/  S2R R9, SR_CTAID.X ;  /* 0x0000000000097919 */ /* 0x000e220000002500 */
[----:B------:R-:W1:Y:S01]  /*233b0*/  LDC R17, c[0x0][0x65c] ;  /* 0x00019700ff117b82 */ /* 0x000e620000000800 */
[----:B------:R-:W-:Y:S01]  /*233c0*/  ULDC UR4, c[0x0][0x150] ;  /* 0x0000540000047ab9 */ /* 0x000fe20000000800 */
[----:B------:R-:W-:Y:S01]  /*233d0*/  ULDC UR7, c[0x0][0x630] ;  /* 0x00018c0000077ab9 */ /* 0x000fe20000000800 */
[----:B------:R-:W2:Y:S05]  /*233e0*/  S2R R2, SR_CTAID.Y ;  /* 0x0000000000027919 */ /* 0x000eaa0000002600 */
[----:B------:R-:W3:Y:S08]  /*233f0*/  LDC R4, c[0x0][0x144] ;  /* 0x00005100ff047b82 */ /* 0x000ef00000000800 */
[----:B------:R-:W4:Y:S01]  /*23400*/  LDC R13, c[0x0][0x148] ;  /* 0x00005200ff0d7b82 */ /* 0x000f220000000800 */
[----:B-1----:R-:W-:-:S02]  /*23410*/  ISETP.NE.AND P4, PT, R17, 0x1, PT ;  /* 0x000000011100780c */ /* 0x002fc40003f85270 */
[----:B0-----:R-:W-:Y:S02]  /*23420*/  I2FP.F32.U32 R3, R9 ;  /* 0x0000000900037245 */ /* 0x001fe40000201000 */
[----:B--2---:R-:W-:-:S03]  /*23430*/  I2FP.F32.U32 R5, R2 ;  /* 0x0000000200057245 */ /* 0x004fc60000201000 */
[----:B------:R-:W-:Y:S01]  /*23440*/  FMUL R3, R3, UR4 ;  /* 0x0000000403037c20 */ /* 0x000fe20008400000 */
[----:B------:R-:W-:Y:S02]  /*23450*/  ULDC UR4, c[0x0][0x154] ;  /* 0x0000550000047ab9 */ /* 0x000fe40000000800 */
[----:B------:R-:W-:Y:S01]  /*23460*/  FMUL R11, R5, UR4 ;  /* 0x00000004050b7c20 */ /* 0x000fe20008400000 */
[----:B------:R-:W-:Y:S02]  /*23470*/  ULDC.64 UR4, c[0x0][0x628] ;  /* 0x00018a0000047ab9 */ /* 0x000fe40000000a00 */
[----:B------:R-:W0:Y:S01]  /*23480*/  F2I.U32.TRUNC.NTZ R3, R3 ;  /* 0x0000000300037305 */ /* 0x000e22000020f000 */
[----:B------:R-:W-:-:S04]  /*23490*/  ISETP.NE.U32.AND P1, PT, RZ, UR4, PT ;  /* 0x00000004ff007c0c */ /* 0x000fc8000bf25070 */
[----:B------:R-:W-:-:S03]  /*234a0*/  ISETP.NE.AND.EX P1, PT, RZ, UR5, PT, P1 ;  /* 0x00000005ff007c0c */ /* 0x000fc6000bf25310 */
[----:B------:R-:W1:Y:S01]  /*234b0*/  F2I.U32.TRUNC.NTZ R11, R11 ;  /* 0x0000000b000b7305 */ /* 0x000e62000020f000 */
[----:B0-----:R-:W-:Y:S02]  /*234c0*/  IMAD.MOV R5, RZ, RZ, -R3 ;  /* 0x000000ffff057224 */ /* 0x001fe400078e0a03 */
[----:B------:R-:W-:Y:S02]  /*234d0*/  IMAD.MOV.U32 R3, RZ, RZ, R15 ;  /* 0x000000ffff037224 */ /* 0x000fe400078e000f */
[----:B---3--:R-:W-:Y:S02]  /*234e0*/  IMAD R9, R4, R5, R9 ;  /* 0x0000000504097224 */ /* 0x008fe400078e0209 */
[----:B-1----:R-:W-:-:S04]  /*234f0*/  IMAD.MOV R4, RZ, RZ, -R11 ;  /* 0x000000ffff047224 */ /* 0x002fc800078e0a0b */
[----:B----4-:R-:W-:Y:S02]  /*23500*/  @P4 IMAD R9, R13, R4, R2 ;  /* 0x000000040d094224 */ /* 0x010fe400078e0202 */
[----:B------:R-:W-:Y:S01]  /*23510*/  IMAD.MOV.U32 R2, RZ, RZ, R12 ;  /* 0x000000ffff027224 */ /* 0x000fe200078e000c */
[----:B------:R-:W-:Y:S06]  /*23520*/  @!P1 BRA `(.L_x_810) ;  /* 0x0000000000289947 */ /* 0x000fec0003800000 */
[----:B------:R-:W-:Y:S02]  /*23530*/  ULDC UR6, c[0x0][0x634] ;  /* 0x00018d0000067ab9 */ /* 0x000fe40000000800 */
[----:B------:R-:W-:-:S05]  /*23540*/  IADD3 R3, P1, R12, UR6, RZ ;  /* 0x000000060c037c10 */ /* 0x000fca000ff3e0ff */
[----:B------:R-:W-:-:S04]  /*23550*/  IMAD.X R11, RZ, RZ, R15, P1 ;  /* 0x000000ffff0b7224 */ /* 0x000fc800008e060f */
[----:B------:R-:W-:-:S04]  /*23560*/  IMAD.WIDE.U32 R4, R11, UR4, RZ ;  /* 0x000000040b047c25 */ /* 0x000fc8000f8e00ff */
[----:B------:R-:W-:-:S04]  /*23570*/  IMAD.WIDE.U32 R4, P1, R3, UR5, R4 ;  /* 0x0000000503047c25 */ /* 0x000fc8000f820004 */
[----:B------:R-:W-:-:S04]  /*23580*/  IMAD.WIDE.U32 R2, R3, UR4, RZ ;  /* 0x0000000403027c25 */ /* 0x000fc8000f8e00ff */
[----:B------:R-:W-:Y:S01]  /*23590*/  IMAD.MOV.U32 R2, RZ, RZ, R5 ;  /* 0x000000ffff027224 */ /* 0x000fe200078e0005 */
[----:B------:R-:W-:Y:S01]  /*235a0*/  IADD3 RZ, P3, R3, R4, RZ ;  /* 0x0000000403ff7210 */ /* 0x000fe20007f7e0ff */
[----:B------:R-:W-:-:S04]  /*235b0*/  IMAD.X R3, RZ, RZ, RZ, P1 ;  /* 0x000000ffff037224 */ /* 0x000fc800008e06ff */
[----:B------:R-:W-:-:S08]  /*235c0*/  IMAD.WIDE.U32.X R2, R11, UR5, R2, P3 ;  /* 0x000000050b027c25 */ /* 0x000fd000098e0402 */
.L_x_810:
[--C-:B------:R-:W-:Y:S01]  /*235d0*/  SHF.R.U64 R11, R2, UR7, R3.reuse ;  /* 0x00000007020b7c19 */ /* 0x100fe20008001203 */
[----:B------:R-:W-:Y:S01]  /*235e0*/  ULDC.64 UR4, c[0x0][0x620] ;  /* 0x0001880000047ab9 */ /* 0x000fe20000000a00 */
[----:B------:R-:W-:Y:S01]  /*235f0*/  SHF.R.U32.HI R2, RZ, UR7, R3 ;  /* 0x00000007ff027c19 */ /* 0x000fe20008011603 */
[----:B------:R-:W-:Y:S01]  /*23600*/  IMAD.MOV.U32 R3, RZ, RZ, R15 ;  /* 0x000000ffff037224 */ /* 0x000fe200078e000f */
[----:B------:R-:W-:Y:S01]  /*23610*/  IADD3 R13, P1, RZ, -R11, RZ ;  /* 0x8000000bff0d7210 */ /* 0x000fe20007f3e0ff */
[----:B------:R-:W-:-:S04]  /*23620*/  ULDC.64 UR6, c[0x0][0x640] ;  /* 0x0001900000067ab9 */ /* 0x000fc80000000a00 */
[----:B------:R-:W-:Y:S01]  /*23630*/  IMAD.X R2, RZ, RZ, ~R2, P1 ;  /* 0x000000ffff027224 */ /* 0x000fe200008e0e02 */
[----:B------:R-:W-:-:S03]  /*23640*/  ISETP.NE.U32.AND P1, PT, RZ, UR6, PT ;  /* 0x00000006ff007c0c */ /* 0x000fc6000bf25070 */
[----:B------:R-:W-:Y:S01]  /*23650*/  IMAD R2, R2, UR4, RZ ;  /* 0x0000000402027c24 */ /* 0x000fe2000f8e02ff */
[----:B------:R-:W-:-:S03]  /*23660*/  ISETP.NE.AND.EX P1, PT, RZ, UR7, PT, P1 ;  /* 0x00000007ff007c0c */ /* 0x000fc6000bf25310 */
[----:B------:R-:W-:Y:S02]  /*23670*/  IMAD R5, R13, UR5, R2 ;  /* 0x000000050d057c24 */ /* 0x000fe4000f8e0202 */
[----:B------:R-:W-:-:S04]  /*23680*/  IMAD.MOV.U32 R2, RZ, RZ, R12 ;  /* 0x000000ffff027224 */ /* 0x000fc800078e000c */
[----:B------:R-:W-:Y:S01]  /*23690*/  IMAD.WIDE.U32 R2, R13, UR4, R2 ;  /* 0x000000040d027c25 */ /* 0x000fe2000f8e0002 */
[----:B------:R-:W-:-:S03]  /*236a0*/  ULDC UR4, c[0x0][0x618] ;  /* 0x0001860000047ab9 */ /* 0x000fc60000000800 */
[----:B------:R-:W-:-:S05]  /*236b0*/  IMAD.IADD R3, R3, 0x1, R5 ;  /* 0x0000000103037824 */ /* 0x000fca00078e0205 */
[--C-:B------:R-:W-:Y:S02]  /*236c0*/  SHF.R.U64 R12, R2, UR4, R3.reuse ;  /* 0x00000004020c7c19 */ /* 0x100fe40008001203 */
[----:B------:R-:W-:Y:S01]  /*236d0*/  SHF.R.U32.HI R3, RZ, UR4, R3 ;  /* 0x00000004ff037c19 */ /* 0x000fe20008011603 */
[----:B------:R-:W-:-:S03]  /*236e0*/  ULDC UR4, c[0x0][0x608] ;  /* 0x0001820000047ab9 */ /* 0x000fc60000000800 */
[--C-:B------:R-:W-:Y:S02]  /*236f0*/  SHF.R.U64 R13, R12, UR4, R3.reuse ;  /* 0x000000040c0d7c19 */ /* 0x100fe40008001203 */
[----:B------:R-:W-:Y:S01]  /*23700*/  SHF.R.U32.HI R2, RZ, UR4, R3 ;  /* 0x00000004ff027c19 */ /* 0x000fe20008011603 */
[----:B------:R-:W-:-:S03]  /*23710*/  ULDC UR4, c[0x0][0x658] ;  /* 0x0001960000047ab9 */ /* 0x000fc60000000800 */
[--C-:B------:R-:W-:Y:S02]  /*23720*/  SHF.R.U64 R14, R13, UR4, R2.reuse ;  /* 0x000000040d0e7c19 */ /* 0x100fe40008001202 */
[----:B------:R-:W-:-:S03]  /*23730*/  SHF.R.U32.HI R15, RZ, UR4, R2 ;  /* 0x00000004ff0f7c19 */ /* 0x000fc60008011602 */
[----:B------:R-:W-:Y:S02]  /*23740*/  IMAD.MOV.U32 R2, RZ, RZ, R14 ;  /* 0x000000ffff027224 */ /* 0x000fe400078e000e */
        /* <DEDUP_REMOVED lines=12> */
.L_x_811:
[----:B------:R-:W-:Y:S01]  /*23810*/  ULDC UR4, c[0x0][0x648] ;  /* 0x0001920000047ab9 */ /* 0x000fe20000000800 */
[----:B------:R-:W-:Y:S02]  /*23820*/  LOP3.LUT R13, R13, UR17, RZ, 0xc0, !PT ;  /* 0x000000110d0d7c12 */ /* 0x000fe4000f8ec0ff */
[----:B------:R-:W-:Y:S01]  /*23830*/  SHF.R.U64 R2, R2, UR4, R3 ;  /* 0x0000000402027c19 */ /* 0x000fe20008001203 */
[----:B------:R-:W-:-:S04]  /*23840*/  ULDC UR4, c[0x0][0x638] ;  /* 0x00018e0000047ab9 */ /* 0x000fc80000000800 */
[----:B------:R-:W-:Y:S02]  /*23850*/  IMAD.MOV R3, RZ, RZ, -R2 ;  /* 0x000000ffff037224 */ /* 0x000fe400078e0a02 */
[----:B------:R-:W-:Y:S02]  /*23860*/  IMAD R4, R2, UR18, R13 ;  /* 0x0000001202047c24 */ /* 0x000fe4000f8e020d */
[----:B------:R-:W-:Y:S01]  /*23870*/  IMAD R14, R3, UR4, R14 ;  /* 0x00000004030e7c24 */ /* 0x000fe2000f8e020e */
[----:B------:R-:W-:Y:S01]  /*23880*/  ULDC UR4, c[0x0][0x610] ;  /* 0x0001840000047ab9 */ /* 0x000fe20000000800 */
[----:B------:R-:W-:Y:S01]  /*23890*/  LOP3.LUT R3, R12, UR16, RZ, 0xc0, !PT ;  /* 0x000000100c037c12 */ /* 0x000fe2000f8ec0ff */
[----:B------:R-:W-:Y:S01]  /*238a0*/  IMAD R9, R4, UR4, R9 ;  /* 0x0000000404097c24 */ /* 0x000fe2000f8e0209 */
[----:B------:R-:W-:Y:S01]  /*238b0*/  ULDC UR4, c[0x0][0x600] ;  /* 0x0001800000047ab9 */ /* 0x000fe20000000800 */
[----:B------:R-:W-:Y:S02]  /*238c0*/  IMAD.MOV.U32 R4, RZ, RZ, 0x1 ;  /* 0x00000001ff047424 */ /* 0x000fe400078e00ff */
[----:B------:R-:W-:-:S05]  /*238d0*/  IMAD R14, R14, UR4, R3 ;  /* 0x000000040e0e7c24 */ /* 0x000fca000f8e0203 */
[----:B------:R-:W-:Y:S02]  /*238e0*/  SEL R3, R14, R9, !P4 ;  /* 0x000000090e037207 */ /* 0x000fe40006000000 */
[----:B------:R-:W-:-:S07]  /*238f0*/  SEL R2, R9, R14, !P4 ;  /* 0x0000000e09027207 */ /* 0x000fce0006000000 */
.L_x_809:
[----:B------:R-:W-:Y:S05]  /*23900*/  BSYNC B1 ;  /* 0x0000000000017941 */ /* 0x000fea0003800000 */
.L_x_808:
[----:B------:R-:W-:-:S13]  /*23910*/  LOP3.LUT P1, RZ, R4, 0xff, RZ, 0xc0, !PT ;  /* 0x000000ff04ff7812 */ /* 0x000fda000782c0ff */
[----:B------:R-:W-:Y:S05]  /*23920*/  @P1 BRA `(.L_x_812) ;  /* 0xfffffff400301947 */ /* 0x000fea000383ffff */
[----:B------:R-:W-:Y:S05]  /*23930*/  BSYNC B0 ;  /* 0x0000000000007941 */ /* 0x000fea0003800000 */
.L_x_800:
[----:B------:R-:W-:-:S03]  /*23940*/  UMOV UR4, 0xffffffff ;  /* 0xffffffff00047882 */ /* 0x000fc60000000000 */
[----:B------:R-:W-:Y:S05]  /*23950*/  BRA.DIV UR4, `(.L_x_813) ;  /* 0x0000000604647947 */ /* 0x000fea000b800000 */
[----:B------:R-:W-:-:S13]  /*23960*/  ELECT P6, URZ, PT ;  /* 0x00000000003f782f */ /* 0x000fda00038c0000 */
.L_x_829:
[----:B------:R-:W-:Y:S04]  /*23970*/  BSSY B0, `(.L_x_814) ;  /* 0x000003e000007945 */ /* 0x000fe80003800000 */
[----:B------:R-:W-:Y:S05]  /*23980*/  @!P6 BRA `(.L_x_815) ;  /* 0x0000000000f0e947 */ /* 0x000fea0003800000 */
[----:B------:R-:W2:Y:S02]  /*23990*/  LDL.LU R0, [R1+0x300] ;  /* 0x0003000001007983 */ /* 0x000ea40000300800 */
[----:B--2---:R-:W-:-:S04]  /*239a0*/  LOP3.LUT R0, R0, 0x2, RZ, 0xfc, !PT ;  /* 0x0000000200007812 */ /* 0x004fc800078efcff */
[----:B------:R-:W-:-:S13]  /*239b0*/  ISETP.NE.AND P0, PT, R0, 0x3, PT ;  /* 0x000000030000780c */ /* 0x000fda0003f05270 */
[----:B------:R-:W-:Y:S05]  /*239c0*/  @!P0 BRA `(.L_x_816) ;  /* 0x0000000000048947 */ /* 0x000fea0003800000 */
[----:B------:R-:W-:Y:S01]  /*239d0*/  BPT.TRAP 0x1 ;  /* 0x000000040000795c */ /* 0x000fe20000300000 */
.L_x_816:
[----:B------:R-:W0:Y:S01]  /*239e0*/  S2R R3, SR_CgaCtaId ;  /* 0x0000000000037919 */ /* 0x000e220000008800 */
[----:B------:R-:W-:-:S04]  /*239f0*/  MOV R0, 0x400 ;  /* 0x0000040000007802 */ /* 0x000fc80000000f00 */
[----:B0-----:R-:W-:Y:S02]  /*23a00*/  LEA R3, R3, R0, 0x18 ;  /* 0x0000000003037211 */ /* 0x001fe400078ec0ff */
[----:B------:R-:W-:-:S03]  /*23a10*/  SHF.L.U32 R0, R7, 0x1f, RZ ;  /* 0x0000001f07007819 */ /* 0x000fc600000006ff */
[----:B------:R-:W-:-:S04]  /*23a20*/  VIADD R3, R3, 0x30 ;  /* 0x0000003003037836 */ /* 0x000fc80000000000 */
[----:B------:R-:W-:-:S04]  /*23a30*/  IMAD R5, R8, 0x8, R3 ;  /* 0x0000000808057824 */ /* 0x000fc800078e0203 */
[----:B------:R-:W0:Y:S02]  /*23a40*/  SYNCS.PHASECHK.TRANS64.TRYWAIT P0, [R5+URZ], R0 ;  /* 0x00000000050075a7 */ /* 0x000e24000800017f */
[----:B0-----:R-:W-:Y:S05]  /*23a50*/  @!P0 BRA `(.L_x_817) ;  /* 0x0000000400448947 */ /* 0x001fea0003800000 */
.L_x_830:
[----:B------:R-:W-:-:S05]  /*23a60*/  VIADD R8, R8, 0x1 ;  /* 0x0000000108087836 */ /* 0x000fca0000000000 */
[----:B------:R-:W-:-:S04]  /*23a70*/  ISETP.NE.AND P0, PT, R8, 0x6, PT ;  /* 0x000000060800780c */ /* 0x000fc80003f05270 */
[----:B0-----:R-:W-:Y:S02]  /*23a80*/  SEL R0, RZ, 0x1, P0 ;  /* 0x00000001ff007807 */ /* 0x001fe40000000000 */
[----:B------:R-:W-:Y:S02]  /*23a90*/  SEL R8, R8, RZ, P0 ;  /* 0x000000ff08087207 */ /* 0x000fe40000000000 */
[----:B------:R-:W-:-:S03]  /*23aa0*/  LOP3.LUT R7, R7, R0, RZ, 0x3c, !PT ;  /* 0x0000000007077212 */ /* 0x000fc600078e3cff */
[----:B------:R-:W-:Y:S01]  /*23ab0*/  IMAD R5, R8, 0x8, R3 ;  /* 0x0000000808057824 */ /* 0x000fe200078e0203 */
[----:B------:R-:W-:-:S04]  /*23ac0*/  SHF.L.U32 R0, R7, 0x1f, RZ ;  /* 0x0000001f07007819 */ /* 0x000fc800000006ff */
[----:B------:R-:W0:Y:S02]  /*23ad0*/  SYNCS.PHASECHK.TRANS64.TRYWAIT P0, [R5+URZ], R0 ;  /* 0x00000000050075a7 */ /* 0x000e24000800017f */
[----:B0-----:R-:W-:Y:S05]  /*23ae0*/  @!P0 BRA `(.L_x_818) ;  /* 0x0000000400348947 */ /* 0x001fea0003800000 */
.L_x_831:
[----:B0-----:R-:W-:-:S05]  /*23af0*/  VIADD R0, R8, 0x1 ;  /* 0x0000000108007836 */ /* 0x001fca0000000000 */
[----:B------:R-:W-:-:S04]  /*23b00*/  ISETP.NE.AND P0, PT, R0, 0x6, PT ;  /* 0x000000060000780c */ /* 0x000fc80003f05270 */
[----:B------:R-:W-:Y:S02]  /*23b10*/  SEL R2, RZ, 0x1, P0 ;  /* 0x00000001ff027807 */ /* 0x000fe40000000000 */
[----:B------:R-:W-:Y:S02]  /*23b20*/  SEL R4, R0, RZ, P0 ;  /* 0x000000ff00047207 */ /* 0x000fe40000000000 */
[----:B------:R-:W-:-:S03]  /*23b30*/  LOP3.LUT R7, R7, R2, RZ, 0x3c, !PT ;  /* 0x0000000207077212 */ /* 0x000fc600078e3cff */
[----:B------:R-:W-:Y:S01]  /*23b40*/  IMAD R5, R4, 0x8, R3 ;  /* 0x0000000804057824 */ /* 0x000fe200078e0203 */
[----:B------:R-:W-:-:S04]  /*23b50*/  SHF.L.U32 R0, R7, 0x1f, RZ ;  /* 0x0000001f07007819 */ /* 0x000fc800000006ff */
[----:B------:R-:W0:Y:S02]  /*23b60*/  SYNCS.PHASECHK.TRANS64.TRYWAIT P0, [R5+URZ], R0 ;  /* 0x00000000050075a7 */ /* 0x000e24000800017f */
[----:B0-----:R-:W-:Y:S05]  /*23b70*/  @!P0 BRA `(.L_x_819) ;  /* 0x0000000400248947 */ /* 0x001fea0003800000 */
.L_x_832:
        /* <DEDUP_REMOVED lines=9> */
.L_x_833:
        /* <DEDUP_REMOVED lines=9> */
.L_x_834:
[----:B0-----:R-:W-:-:S05]  /*23ca0*/  VIADD R0, R4, 0x1 ;  /* 0x0000000104007836 */ /* 0x001fca0000000000 */
[----:B------:R-:W-:-:S04]  /*23cb0*/  ISETP.NE.AND P0, PT, R0, 0x6, PT ;  /* 0x000000060000780c */ /* 0x000fc80003f05270 */
[----:B------:R-:W-:Y:S02]  /*23cc0*/  SEL R2, RZ, 0x1, P0 ;  /* 0x00000001ff027807 */ /* 0x000fe40000000000 */
[----:B------:R-:W-:Y:S02]  /*23cd0*/  SEL R0, R0, RZ, P0 ;  /* 0x000000ff00007207 */ /* 0x000fe40000000000 */
[----:B------:R-:W-:-:S03]  /*23ce0*/  LOP3.LUT R2, R7, R2, RZ, 0x3c, !PT ;  /* 0x0000000207027212 */ /* 0x000fc600078e3cff */
[----:B------:R-:W-:Y:S01]  /*23cf0*/  IMAD R3, R0, 0x8, R3 ;  /* 0x0000000800037824 */ /* 0x000fe200078e0203 */
[----:B------:R-:W-:-:S07]  /*23d00*/  SHF.L.U32 R0, R2, 0x1f, RZ ;  /* 0x0000001f02007819 */ /* 0x000fce00000006ff */
.L_x_822:
[----:B0-----:R0:W1:Y:S02]  /*23d10*/  SYNCS.PHASECHK.TRANS64.TRYWAIT P0, [R3+URZ], R0 ;  /* 0x00000000030075a7 */ /* 0x001064000800017f */
[----:B-1----:R-:W-:Y:S05]  /*23d20*/  @!P0 NANOSLEEP.SYNCS 0x989680 ;  /* 0x009896800000895d */ /* 0x002fea0003900000 */
[----:B------:R-:W1:Y:S02]  /*23d30*/  @!P0 SYNCS.PHASECHK.TRANS64 P0, [R3+URZ], R0 ;  /* 0x00000000030085a7 */ /* 0x000e64000800007f */
[----:B-1----:R-:W-:Y:S05]  /*23d40*/  @!P0 BRA `(.L_x_822) ;  /* 0xfffffffc00f08947 */ /* 0x002fea000383ffff */
.L_x_815:
[----:B------:R-:W-:Y:S05]  /*23d50*/  BSYNC B0 ;  /* 0x0000000000007941 */ /* 0x000fea0003800000 */
.L_x_814:
[----:B------:R-:W-:Y:S05]  /*23d60*/  EXIT ;  /* 0x000000000000794d */ /* 0x000fea0003800000 */
.L_x_17:
[----:B-1----:R1:W4:Y:S02]  /*23d70*/  SYNCS.PHASECHK.TRANS64.TRYWAIT P1, [R3+URZ], R0 ;  /* 0x00000000030075a7 */ /* 0x002324000802017f */
[----:B----4-:R-:W-:Y:S05]  /*23d80*/  @!P1 NANOSLEEP.SYNCS 0x989680 ;  /* 0x009896800000995d */ /* 0x010fea0003900000 */
[----:B------:R-:W4:Y:S02]  /*23d90*/  @!P1 SYNCS.PHASECHK.TRANS64 P1, [R3+URZ], R0 ;  /* 0x00000000030095a7 */ /* 0x000f24000802007f */
[----:B----4-:R-:W-:Y:S05]  /*23da0*/  @!P1 BRA `(.L_x_17) ;  /* 0xfffffffc00f09947 */ /* 0x010fea000383ffff */
[----:B------:R-:W-:Y:S05]  /*23db0*/  BRA `(.L_x_16) ;  /* 0xfffffdd400507947 */ /* 0x000fea000383ffff */
.L_x_22:
[----:B--2---:R-:W-:-:S04]  /*23dc0*/  IMAD.U32 R6, RZ, RZ, UR8 ;  /* 0x00000008ff067e24 */ /* 0x004fc8000f8e00ff */
[----:B------:R2:W3:Y:S03]  /*23dd0*/  SYNCS.PHASECHK.TRANS64.TRYWAIT P1, [R6+URZ], R4 ;  /* 0x00000004060075a7 */ /* 0x0004e6000802017f */
[----:B---3--:R-:W-:Y:S05]  /*23de0*/  @!P1 NANOSLEEP.SYNCS 0x989680 ;  /* 0x009896800000995d */ /* 0x008fea0003900000 */
[----:B------:R-:W3:Y:S02]  /*23df0*/  @!P1 SYNCS.PHASECHK.TRANS64 P1, [R6+URZ], R4 ;  /* 0x00000004060095a7 */ /* 0x000ee4000802007f */
[----:B---3--:R-:W-:Y:S05]  /*23e00*/  @!P1 BRA `(.L_x_22) ;  /* 0xfffffffc00ec9947 */ /* 0x008fea000383ffff */
[----:B------:R-:W-:Y:S05]  /*23e10*/  BRA `(.L_x_21) ;  /* 0xfffffe0400ec7947 */ /* 0x000fea000383ffff */
.L_x_801:
[----:B------:R-:W-:Y:S01]  /*23e20*/  BSSY B1, `(.L_x_823) ;  /* 0x0000006000017945 */ /* 0x000fe20003800000 */
[----:B------:R-:W-:-:S07]  /*23e30*/  IMAD.MOV.U32 R15, RZ, RZ, -0x1 ;  /* 0xffffffffff0f7424 */ /* 0x000fce00078e00ff */
[----:B------:R-:W-:Y:S05]  /*23e40*/  WARPSYNC.COLLECTIVE R15, `(.L_x_824) ;  /* 0x000000000f0c7348 */ /* 0x000fea0003c00000 */
[----:B------:R-:W-:Y:S02]  /*23e50*/  ELECT P6, UR62, PT ;  /* 0x00000000003e782f */ /* 0x000fe400038c0000 */
[----:B------:R-:W-:Y:S01]  /*23e60*/  MOV R14, UR62 ;  /* 0x0000003e000e7c02 */ /* 0x000fe20008000f00 */
[----:B------:R-:W-:Y:S10]  /*23e70*/  ENDCOLLECTIVE ;  /* 0x000000000000791b */ /* 0x000ff40003800000 */
.L_x_824:
[----:B------:R-:W-:Y:S05]  /*23e80*/  BSYNC B1 ;  /* 0x0000000000017941 */ /* 0x000fea0003800000 */
.L_x_823:
[----:B------:R-:W-:Y:S05]  /*23e90*/  BRA `(.L_x_825) ;  /* 0xffffffec00e07947 */ /* 0x000fea000383ffff */
.L_x_804:
[----:B0-----:R0:W1:Y:S02]  /*23ea0*/  SYNCS.PHASECHK.TRANS64.TRYWAIT P1, [R13+URZ+0x30], R18 ;  /* 0x000030120d0075a7 */ /* 0x001064000802017f */
[----:B-1----:R-:W-:Y:S05]  /*23eb0*/  @!P1 NANOSLEEP.SYNCS 0x989680 ;  /* 0x009896800000995d */ /* 0x002fea0003900000 */
[----:B------:R-:W1:Y:S02]  /*23ec0*/  @!P1 SYNCS.PHASECHK.TRANS64 P1, [R13+URZ+0x30], R18 ;  /* 0x000030120d0095a7 */ /* 0x000e64000802007f */
[----:B-1----:R-:W-:Y:S05]  /*23ed0*/  @!P1 BRA `(.L_x_804) ;  /* 0xfffffffc00f09947 */ /* 0x002fea000383ffff */
[----:B------:R-:W-:Y:S05]  /*23ee0*/  BRA `(.L_x_826) ;  /* 0xfffffff000107947 */ /* 0x000fea000383ffff */
.L_x_813:
[----:B------:R-:W-:Y:S01]  /*23ef0*/  BSSY B0, `(.L_x_827) ;  /* 0x0000006000007945 */ /* 0x000fe20003800000 */
[----:B------:R-:W-:-:S07]  /*23f00*/  IMAD.MOV.U32 R15, RZ, RZ, -0x1 ;  /* 0xffffffffff0f7424 */ /* 0x000fce00078e00ff */
[----:B------:R-:W-:Y:S05]  /*23f10*/  WARPSYNC.COLLECTIVE R15, `(.L_x_828) ;  /* 0x000000000f0c7348 */ /* 0x000fea0003c00000 */
[----:B------:R-:W-:Y:S02]  /*23f20*/  ELECT P6, UR62, PT ;  /* 0x00000000003e782f */ /* 0x000fe400038c0000 */
[----:B------:R-:W-:Y:S01]  /*23f30*/  MOV R14, UR62 ;  /* 0x0000003e000e7c02 */ /* 0x000fe20008000f00 */
[----:B------:R-:W-:Y:S10]  /*23f40*/  ENDCOLLECTIVE ;  /* 0x000000000000791b */ /* 0x000ff40003800000 */
.L_x_828:
[----:B------:R-:W-:Y:S05]  /*23f50*/  BSYNC B0 ;  /* 0x0000000000007941 */ /* 0x000fea0003800000 */
.L_x_827:
[----:B------:R-:W-:Y:S05]  /*23f60*/  BRA `(.L_x_829) ;  /* 0xfffffff800807947 */ /* 0x000fea000383ffff */
.L_x_817:
[----:B0-----:R0:W1:Y:S02]  /*23f70*/  SYNCS.PHASECHK.TRANS64.TRYWAIT P0, [R5+URZ], R0 ;  /* 0x00000000050075a7 */ /* 0x001064000800017f */
[----:B-1----:R-:W-:Y:S05]  /*23f80*/  @!P0 NANOSLEEP.SYNCS 0x989680 ;  /* 0x009896800000895d */ /* 0x002fea0003900000 */
[----:B------:R-:W1:Y:S02]  /*23f90*/  @!P0 SYNCS.PHASECHK.TRANS64 P0, [R5+URZ], R0 ;  /* 0x00000000050085a7 */ /* 0x000e64000800007f */
[----:B-1----:R-:W-:Y:S05]  /*23fa0*/  @!P0 BRA `(.L_x_817) ;  /* 0xfffffffc00f08947 */ /* 0x002fea000383ffff */
[----:B------:R-:W-:Y:S05]  /*23fb0*/  BRA `(.L_x_830) ;  /* 0xfffffff800a87947 */ /* 0x000fea000383ffff */
.L_x_818:
[----:B0-----:R0:W1:Y:S02]  /*23fc0*/  SYNCS.PHASECHK.TRANS64.TRYWAIT P0, [R5+URZ], R0 ;  /* 0x00000000050075a7 */ /* 0x001064000800017f */
[----:B-1----:R-:W-:Y:S05]  /*23fd0*/  @!P0 NANOSLEEP.SYNCS 0x989680 ;  /* 0x009896800000895d */ /* 0x002fea0003900000 */
[----:B------:R-:W1:Y:S02]  /*23fe0*/  @!P0 SYNCS.PHASECHK.TRANS64 P0, [R5+URZ], R0 ;  /* 0x00000000050085a7 */ /* 0x000e64000800007f */
[----:B-1----:R-:W-:Y:S05]  /*23ff0*/  @!P0 BRA `(.L_x_818) ;  /* 0xfffffffc00f08947 */ /* 0x002fea000383ffff */
[----:B------:R-:W-:Y:S05]  /*24000*/  BRA `(.L_x_831) ;  /* 0xfffffff800b87947 */ /* 0x000fea000383ffff */
.L_x_819:
[----:B0-----:R0:W1:Y:S02]  /*24010*/  SYNCS.PHASECHK.TRANS64.TRYWAIT P0, [R5+URZ], R0 ;  /* 0x00000000050075a7 */ /* 0x001064000800017f */
[----:B-1----:R-:W-:Y:S05]  /*24020*/  @!P0 NANOSLEEP.SYNCS 0x989680 ;  /* 0x009896800000895d */ /* 0x002fea0003900000 */
[----:B------:R-:W1:Y:S02]  /*24030*/  @!P0 SYNCS.PHASECHK.TRANS64 P0, [R5+URZ], R0 ;  /* 0x00000000050085a7 */ /* 0x000e64000800007f */
[----:B-1----:R-:W-:Y:S05]  /*24040*/  @!P0 BRA `(.L_x_819) ;  /* 0xfffffffc00f08947 */ /* 0x002fea000383ffff */
[----:B------:R-:W-:Y:S05]  /*24050*/  BRA `(.L_x_832) ;  /* 0xfffffff800c87947 */ /* 0x000fea000383ffff */
.L_x_820:
[----:B0-----:R0:W1:Y:S02]  /*24060*/  SYNCS.PHASECHK.TRANS64.TRYWAIT P0, [R5+URZ], R0 ;  /* 0x00000000050075a7 */ /* 0x001064000800017f */
[----:B-1----:R-:W-:Y:S05]  /*24070*/  @!P0 NANOSLEEP.SYNCS 0x989680 ;  /* 0x009896800000895d */ /* 0x002fea0003900000 */
[----:B------:R-:W1:Y:S02]  /*24080*/  @!P0 SYNCS.PHASECHK.TRANS64 P0, [R5+URZ], R0 ;  /* 0x00000000050085a7 */ /* 0x000e64000800007f */
[----:B-1----:R-:W-:Y:S05]  /*24090*/  @!P0 BRA `(.L_x_820) ;  /* 0xfffffffc00f08947 */ /* 0x002fea000383ffff */
[----:B------:R-:W-:Y:S05]  /*240a0*/  BRA `(.L_x_833) ;  /* 0xfffffff800d87947 */ /* 0x000fea000383ffff */
.L_x_821:
[----:B0-----:R0:W1:Y:S02]  /*240b0*/  SYNCS.PHASECHK.TRANS64.TRYWAIT P0, [R5+URZ], R0 ;  /* 0x00000000050075a7 */ /* 0x001064000800017f */
[----:B-1----:R-:W-:Y:S05]  /*240c0*/  @!P0 NANOSLEEP.SYNCS 0x989680 ;  /* 0x009896800000895d */ /* 0x002fea0003900000 */
[----:B------:R-:W1:Y:S02]  /*240d0*/  @!P0 SYNCS.PHASECHK.TRANS64 P0, [R5+URZ], R0 ;  /* 0x00000000050085a7 */ /* 0x000e64000800007f */
[----:B-1----:R-:W-:Y:S05]  /*240e0*/  @!P0 BRA `(.L_x_821) ;  /* 0xfffffffc00f08947 */ /* 0x002fea000383ffff */
[----:B------:R-:W-:Y:S05]  /*240f0*/  BRA `(.L_x_834) ;  /* 0xfffffff800e87947 */ /* 0x000fea000383ffff */
.L_x_835:
[----:B------:R-:W-:-:S00]  /*24100*/  BRA `(.L_x_835) ;  /* 0xfffffffc00fc7947 */ /* 0x000fc0000383ffff */
[----:B------:R-:W-:-:S00]  /*24110*/  NOP ;  /* 0x0000000000007918 */ /* 0x000fc00000000000 */
        /* <DEDUP_REMOVED lines=14> */
.L_x_836:


//--------------------- .nv.global.init           --------------------------
	.section	.nv.global.init,"aw",@progbits
.nv.global.init:
	.type		$str$22,@object
	.size		$str$22,($str$23 - $str$22)
$str$22:
        /*0000*/ 	.byte	0x6b, 0x5f, 0x74, 0x69, 0x6c, 0x65, 0x5f, 0x63, 0x6f, 0x75, 0x6e, 0x74, 0x20, 0x3e, 0x3d, 0x20
        /*0010*/ 	.byte	0x31, 0x00
	.type		$str$23,@object
	.size		$str$23,(__unnamed_1 - $str$23)
$str$23:
        /*0012*/ 	.byte	0x2f, 0x74, 0x6d, 0x70, 0x2f, 0x63, 0x75, 0x74, 0x6c, 0x61, 0x73, 0x73, 0x5f, 0x73, 0x77, 0x65
        /*0022*/ 	.byte	0x65, 0x70, 0x5f, 0x73, 0x72, 0x63, 0x2f, 0x69, 0x6e, 0x63, 0x6c, 0x75, 0x64, 0x65, 0x2f, 0x63
        /*0032*/ 	.byte	0x75, 0x74, 0x6c, 0x61, 0x73, 0x73, 0x2f, 0x67, 0x65, 0x6d, 0x6d, 0x2f, 0x63, 0x6f, 0x6c, 0x6c
        /*0042*/ 	.byte	0x65, 0x63, 0x74, 0x69, 0x76, 0x65, 0x2f, 0x73, 0x6d, 0x39, 0x30, 0x5f, 0x6d, 0x6d, 0x61, 0x5f
        /*0052*/ 	.byte	0x74, 0x6d, 0x61, 0x5f, 0x67, 0x6d, 0x6d, 0x61, 0x5f, 0x73, 0x73, 0x5f, 0x77, 0x61, 0x72, 0x70
        /*0062*/ 	.byte	0x73, 0x70, 0x65, 0x63, 0x69, 0x61, 0x6c, 0x69, 0x7a, 0x65, 0x64, 0x2e, 0x68, 0x70, 0x70, 0x00
	.type		__unnamed_1,@object
	.size		__unnamed_1,(.L_0 - __unnamed_1)
__unnamed_1:
        /* <DEDUP_REMOVED lines=180> */
        /*0bb2*/ 	.byte	0x75, 0x74, 0x65, 0x3a, 0x3a, 0x69, 0x64, 0x65, 0x6e, 0x74, 0x69, 0x74, 0x79, 0x5d, 0x00
.L_0:


//--------------------- .nv.shared._ZN7cutlass13device_kernelINS_4gemm6kernel13GemmUniversalIN4cute5tupleIJiiiiEEENS1_10collective13CollectiveMmaINS1_34MainloopSm90TmaGmmaWarpSpecializedILi6ENS5_IJNS4_1CILi1EEESB_SB_EEENS1_35KernelTmaWarpSpecializedCooperativeEEENS5_IJNSA_ILi192EEENSA_ILi384EEENSA_ILi32EEEEEENS_6half_tENS5_IJlSB_lEEESJ_SK_NS4_8TiledMMAINS4_8MMA_AtomIJNS4_4SM904GMMA26MMA_64x192x16_F32F16F16_SSILNSO_5MajorE0ELSQ_0ELNSO_7ScaleInE1ELSR_1EEEEEENS4_6LayoutINS5_IJNSA_ILi2EEESB_SB_EEENS5_IJSB_NSA_ILi0EEESX_EEEEENS5_IJNS4_10UnderscoreES10_S10_EEEEENS4_13SM90_TMA_LOADENS4_14ComposedLayoutINS4_7SwizzleILi2ELi4ELi3EEENS4_18smem_ptr_flag_bitsILi16EEENSU_INS5_IJNSA_ILi8EEESH_EEENS5_IJSH_SB_EEEEEEEvNS4_8identityES13_S1D_vS1E_EENS_8epilogue10collective6detail29Sm90TmaWarpSpecializedAdapterINS1H_15DefaultEpilogueISJ_SK_SK_NS1G_6thread17LinearCombinationISJ_Li1EffLNS1L_9ScaleType4KindE0ELNS_15FloatRoundStyleE2ESJ_EENS1_15EpilogueDefaultEEEEEvvEEEEvNT_6ParamsE --------------------------
	.section	.nv.shared._ZN7cutlass13device_kernelINS_4gemm6kernel13GemmUniversalIN4cute5tupleIJiiiiEEENS1_10collective13CollectiveMmaINS1_34MainloopSm90TmaGmmaWarpSpecializedILi6ENS5_IJNS4_1CILi1EEESB_SB_EEENS1_35KernelTmaWarpSpecializedCooperativeEEENS5_IJNSA_ILi192EEENSA_ILi384EEENSA_ILi32EEEEEENS_6half_tENS5_IJlSB_lEEESJ_SK_NS4_8TiledMMAINS4_8MMA_AtomIJNS4_4SM904GMMA26MMA_64x192x16_F32F16F16_SSILNSO_5MajorE0ELSQ_0ELNSO_7ScaleInE1ELSR_1EEEEEENS4_6LayoutINS5_IJNSA_ILi2EEESB_SB_EEENS5_IJSB_NSA_ILi0EEESX_EEEEENS5_IJNS4_10UnderscoreES10_S10_EEEEENS4_13SM90_TMA_LOADENS4_14ComposedLayoutINS4_7SwizzleILi2ELi4ELi3EEENS4_18smem_ptr_flag_bitsILi16EEENSU_INS5_IJNSA_ILi8EEESH_EEENS5_IJSH_SB_EEEEEEEvNS4_8identityES13_S1D_vS1E_EENS_8epilogue10collective6detail29Sm90TmaWarpSpecializedAdapterINS1H_15DefaultEpilogueISJ_SK_SK_NS1G_6thread17LinearCombinationISJ_Li1EffLNS1L_9ScaleType4KindE0ELNS_15FloatRoundStyleE2ESJ_EENS1_15EpilogueDefaultEEEEEvvEEEEvNT_6ParamsE,"aw",@nobits
	.sectionflags	@""
	.align	16
	.zero		1024


//--------------------- .nv.shared.reserved.0     --------------------------
	.section	.nv.shared.reserved.0,"aw",@nobits
	.weak		__nv_reservedSMEM_offset_0_alias
	.size		__nv_reservedSMEM_offset_0_alias, 0, 0
	.other		__nv_reservedSMEM_offset_0_alias,@"STO_CUDA_RESERVED_SHARED STV_DEFAULT"
__nv_reservedSMEM_offset_0_alias:
	.zero		0


//--------------------- .nv.global                --------------------------
	.section	.nv.global,"aw",@nobits
.nv.global:
	.type		_ZN39_INTERNAL_55ea80ba_4_k_cu_16876373_51004cute1_E,@object
	.size		_ZN39_INTERNAL_55ea80ba_4_k_cu_16876373_51004cute1_E,(_ZN39_INTERNAL_55ea80ba_4_k_cu_16876373_51004cuda3std3__45__cpo6cbeginE - _ZN39_INTERNAL_55ea80ba_4_k_cu_16876373_51004cute1_E)
_ZN39_INTERNAL_55ea80ba_4_k_cu_16876373_51004cute1_E:
	.zero		1
	.type		_ZN39_INTERNAL_55ea80ba_4_k_cu_16876373_51004cuda3std3__45__cpo6cbeginE,@object
	.size		_ZN39_INTERNAL_55ea80ba_4_k_cu_16876373_51004cuda3std3__45__cpo6cbeginE,(_ZN39_INTERNAL_55ea80ba_4_k_cu_16876373_51004cuda3std3__48in_placeE - _ZN39_INTERNAL_55ea80ba_4_k_cu_16876373_51004cuda3std3__45__cpo6cbeginE)
_ZN39_INTERNAL_55ea80ba_4_k_cu_16876373_51004cuda3std3__45__cpo6cbeginE:
	.zero		1
	.type		_ZN39_INTERNAL_55ea80ba_4_k_cu_16876373_51004cuda3std3__48in_placeE,@object
	.size		_ZN39_INTERNAL_55ea80ba_4_k_cu_16876373_51004cuda3std3__48in_placeE,(_ZN39_INTERNAL_55ea80ba_4_k_cu_16876373_51004cuda3std6ranges3__45__cpo9iter_moveE - _ZN39_INTERNAL_55ea80ba_4_k_cu_16876373_51004cuda3std3__48in_placeE)
_ZN39_INTERNAL_55ea80ba_4_k_cu_16876373_51004cuda3std3__48in_placeE:
	.zero		1
	.type		_ZN39_INTERNAL_55ea80ba_4_k_cu_16876373_51004cuda3std6ranges3__45__cpo9iter_moveE,@object
	.size		_ZN39_INTERNAL_55ea80ba_4_k_cu_16876373_51004cuda3std6ranges3__45__cpo9iter_moveE,(_ZN39_INTERNAL_55ea80ba_4_k_cu_16876373_51004cuda3std3__45__cpo5beginE - _ZN39_INTERNAL_55ea80ba_4_k_cu_16876373_51004cuda3std6ranges3__45__cpo9iter_moveE)
_ZN39_INTERNAL_55ea80ba_4_k_cu_16876373_51004cuda3std6ranges3__45__cpo9iter_moveE:
	.zero		1
	.type		_ZN39_INTERNAL_55ea80ba_4_k_cu_16876373_51004cuda3std3__45__cpo5beginE,@object
	.size		_ZN39_INTERNAL_55ea80ba_4_k_cu_16876373_51004cuda3std3__45__cpo5beginE,(_ZN39_INTERNAL_55ea80ba_4_k_cu_16876373_51004cuda3std3__441_GLOBAL__N__55ea80ba_4_k_cu_16876373_51006ignoreE - _ZN39_INTERNAL_55ea80ba_4_k_cu_16876373_51004cuda3std3__45__cpo5beginE)
_ZN39_INTERNAL_55ea80ba_4_k_cu_16876373_51004cuda3std3__45__cpo5beginE:
	.zero		1
	.type		_ZN39_INTERNAL_55ea80ba_4_k_cu_16876373_51004cuda3std3__441_GLOBAL__N__55ea80ba_4_k_cu_16876373_51006ignoreE,@object
	.size		_ZN39_INTERNAL_55ea80ba_4_k_cu_16876373_51004cuda3std3__441_GLOBAL__N__55ea80ba_4_k_cu_16876373_51006ignoreE,(_ZN39_INTERNAL_55ea80ba_4_k_cu_16876373_51004cute7productE - _ZN39_INTERNAL_55ea80ba_4_k_cu_16876373_51004cuda3std3__441_GLOBAL__N__55ea80ba_4_k_cu_16876373_51006ignoreE)
_ZN39_INTERNAL_55ea80ba_4_k_cu_16876373_51004cuda3std3__441_GLOBAL__N__55ea80ba_4_k_cu_16876373_51006ignoreE:
	.zero		1
	.type		_ZN39_INTERNAL_55ea80ba_4_k_cu_16876373_51004cute7productE,@object
	.size		_ZN39_INTERNAL_55ea80ba_4_k_cu_16876373_51004cute7productE,(_ZN39_INTERNAL_55ea80ba_4_k_cu_16876373_51004cuda3std3__45__cpo3endE - _ZN39_INTERNAL_55ea80ba_4_k_cu_16876373_51004cute7productE)
_ZN39_INTERNAL_55ea80ba_4_k_cu_16876373_51004cute7productE:
	.zero		1
	.type		_ZN39_INTERNAL_55ea80ba_4_k_cu_16876373_51004cuda3std3__45__cpo3endE,@object
	.size		_ZN39_INTERNAL_55ea80ba_4_k_cu_16876373_51004cuda3std3__45__cpo3endE,(_ZN39_INTERNAL_55ea80ba_4_k_cu_16876373_51004cuda3std3__419piecewise_constructE - _ZN39_INTERNAL_55ea80ba_4_k_cu_16876373_51004cuda3std3__45__cpo3endE)
_ZN39_INTERNAL_55ea80ba_4_k_cu_16876373_51004cuda3std3__45__cpo3endE:
	.zero		1
	.type		_ZN39_INTERNAL_55ea80ba_4_k_cu_16876373_51004cuda3std3__419piecewise_constructE,@object
	.size		_ZN39_INTERNAL_55ea80ba_4_k_cu_16876373_51004cuda3std3__419piecewise_constructE,(_ZN39_INTERNAL_55ea80ba_4_k_cu_16876373_51004cuda3std3__45__cpo4cendE - _ZN39_INTERNAL_55ea80ba_4_k_cu_16876373_51004cuda3std3__419piecewise_constructE)
_ZN39_INTERNAL_55ea80ba_4_k_cu_16876373_51004cuda3std3__419piecewise_constructE:
	.zero		1
	.type		_ZN39_INTERNAL_55ea80ba_4_k_cu_16876373_51004cuda3std3__45__cpo4cendE,@object
	.size		_ZN39_INTERNAL_55ea80ba_4_k_cu_16876373_51004cuda3std3__45__cpo4cendE,(_ZN39_INTERNAL_55ea80ba_4_k_cu_16876373_51004cuda3std6ranges3__45__cpo4swapE - _ZN39_INTERNAL_55ea80ba_4_k_cu_16876373_51004cuda3std3__45__cpo4cendE)
_ZN39_INTERNAL_55ea80ba_4_k_cu_16876373_51004cuda3std3__45__cpo4cendE:
	.zero		1
	.type		_ZN39_INTERNAL_55ea80ba_4_k_cu_16876373_51004cuda3std6ranges3__45__cpo4swapE,@object
	.size		_ZN39_INTERNAL_55ea80ba_4_k_cu_16876373_51004cuda3std6ranges3__45__cpo4swapE,(.L_8 - _ZN39_INTERNAL_55ea80ba_4_k_cu_16876373_51004cuda3std6ranges3__45__cpo4swapE)
_ZN39_INTERNAL_55ea80ba_4_k_cu_16876373_51004cuda3std6ranges3__45__cpo4swapE:
	.zero		1
.L_8:


//--------------------- .nv.constant0._ZN7cutlass13device_kernelINS_4gemm6kernel13GemmUniversalIN4cute5tupleIJiiiiEEENS1_10collective13CollectiveMmaINS1_34MainloopSm90TmaGmmaWarpSpecializedILi6ENS5_IJNS4_1CILi1EEESB_SB_EEENS1_35KernelTmaWarpSpecializedCooperativeEEENS5_IJNSA_ILi192EEENSA_ILi384EEENSA_ILi32EEEEEENS_6half_tENS5_IJlSB_lEEESJ_SK_NS4_8TiledMMAINS4_8MMA_AtomIJNS4_4SM904GMMA26MMA_64x192x16_F32F16F16_SSILNSO_5MajorE0ELSQ_0ELNSO_7ScaleInE1ELSR_1EEEEEENS4_6LayoutINS5_IJNSA_ILi2EEESB_SB_EEENS5_IJSB_NSA_ILi0EEESX_EEEEENS5_IJNS4_10UnderscoreES10_S10_EEEEENS4_13SM90_TMA_LOADENS4_14ComposedLayoutINS4_7SwizzleILi2ELi4ELi3EEENS4_18smem_ptr_flag_bitsILi16EEENSU_INS5_IJNSA_ILi8EEESH_EEENS5_IJSH_SB_EEEEEEEvNS4_8identityES13_S1D_vS1E_EENS_8epilogue10collective6detail29Sm90TmaWarpSpecializedAdapterINS1H_15DefaultEpilogueISJ_SK_SK_NS1G_6thread17LinearCombinationISJ_Li1EffLNS1L_9ScaleType4KindE0ELNS_15FloatRoundStyleE2ESJ_EENS1_15EpilogueDefaultEEEEEvvEEEEvNT_6ParamsE --------------------------
	.section	.nv.constant0._ZN7cutlass13device_kernelINS_4gemm6kernel13GemmUniversalIN4cute5tupleIJiiiiEEENS1_10collective13CollectiveMmaINS1_34MainloopSm90TmaGmmaWarpSpecializedILi6ENS5_IJNS4_1CILi1EEESB_SB_EEENS1_35KernelTmaWarpSpecializedCooperativeEEENS5_IJNSA_ILi192EEENSA_ILi384EEENSA_ILi32EEEEEENS_6half_tENS5_IJlSB_lEEESJ_SK_NS4_8TiledMMAINS4_8MMA_AtomIJNS4_4SM904GMMA26MMA_64x192x16_F32F16F16_SSILNSO_5MajorE0ELSQ_0ELNSO_7ScaleInE1ELSR_1EEEEEENS4_6LayoutINS5_IJNSA_ILi2EEESB_SB_EEENS5_IJSB_NSA_ILi0EEESX_EEEEENS5_IJNS4_10UnderscoreES10_S10_EEEEENS4_13SM90_TMA_LOADENS4_14ComposedLayoutINS4_7SwizzleILi2ELi4ELi3EEENS4_18smem_ptr_flag_bitsILi16EEENSU_INS5_IJNSA_ILi8EEESH_EEENS5_IJSH_SB_EEEEEEEvNS4_8identityES13_S1D_vS1E_EENS_8epilogue10collective6detail29Sm90TmaWarpSpecializedAdapterINS1H_15DefaultEpilogueISJ_SK_SK_NS1G_6thread17LinearCombinationISJ_Li1EffLNS1L_9ScaleType4KindE0ELNS_15FloatRoundStyleE2ESJ_EENS1_15EpilogueDefaultEEEEEvvEEEEvNT_6ParamsE,"a",@progbits
	.sectionflags	@""
	.align	4
.nv.constant0._ZN7cutlass13device_kernelINS_4gemm6kernel13GemmUniversalIN4cute5tupleIJiiiiEEENS1_10collective13CollectiveMmaINS1_34MainloopSm90TmaGmmaWarpSpecializedILi6ENS5_IJNS4_1CILi1EEESB_SB_EEENS1_35KernelTmaWarpSpecializedCooperativeEEENS5_IJNSA_ILi192EEENSA_ILi384EEENSA_ILi32EEEEEENS_6half_tENS5_IJlSB_lEEESJ_SK_NS4_8TiledMMAINS4_8MMA_AtomIJNS4_4SM904GMMA26MMA_64x192x16_F32F16F16_SSILNSO_5MajorE0ELSQ_0ELNSO_7ScaleInE1ELSR_1EEEEEENS4_6LayoutINS5_IJNSA_ILi2EEESB_SB_EEENS5_IJSB_NSA_ILi0EEESX_EEEEENS5_IJNS4_10UnderscoreES10_S10_EEEEENS4_13SM90_TMA_LOADENS4_14ComposedLayoutINS4_7SwizzleILi2ELi4ELi3EEENS4_18smem_ptr_flag_bitsILi16EEENSU_INS5_IJNSA_ILi8EEESH_EEENS5_IJSH_SB_EEEEEEEvNS4_8identityES13_S1D_vS1E_EENS_8epilogue10collective6detail29Sm90TmaWarpSpecializedAdapterINS1H_15DefaultEpilogueISJ_SK_SK_NS1G_6thread17LinearCombinationISJ_Li1EffLNS1L_9ScaleType4KindE0ELNS_15FloatRoundStyleE2ESJ_EENS1_15EpilogueDefaultEEEEEvvEEEEvNT_6ParamsE:
	.zero		1664


//--------------------- SYMBOLS --------------------------

	.type		.nv.reservedSmem.offset0,@object
	.size		.nv.reservedSmem.offset0,0x4
	.type		__assertfail,@function
